//
// Generated by NVIDIA NVVM Compiler
//
// Compiler Build ID: CL-36424714
// Cuda compilation tools, release 13.0, V13.0.88
// Based on NVVM 20.0.0
//

.version 9.0
.target sm_100
.address_size 64

	// .globl	_Z9SquareSumPKfPfmm

.visible .entry _Z9SquareSumPKfPfmm(
	.param .u64 .ptr .align 1 _Z9SquareSumPKfPfmm_param_0,
	.param .u64 .ptr .align 1 _Z9SquareSumPKfPfmm_param_1,
	.param .u64 _Z9SquareSumPKfPfmm_param_2,
	.param .u64 _Z9SquareSumPKfPfmm_param_3
)
{
	.reg .pred 	%p<11>;
	.reg .b32 	%r<6>;
	.reg .b32 	%f<75>;
	.reg .b64 	%rd<101>;

	ld.param.u64 	%rd25, [_Z9SquareSumPKfPfmm_param_0];
	ld.param.u64 	%rd23, [_Z9SquareSumPKfPfmm_param_1];
	ld.param.u64 	%rd26, [_Z9SquareSumPKfPfmm_param_2];
	ld.param.u64 	%rd24, [_Z9SquareSumPKfPfmm_param_3];
	cvta.to.global.u64 	%rd1, %rd25;
	mov.u32 	%r1, %ctaid.x;
	mov.u32 	%r2, %ntid.x;
	mov.u32 	%r3, %tid.x;
	mad.lo.s32 	%r4, %r1, %r2, %r3;
	cvt.s64.s32 	%rd2, %r4;
	setp.le.u64 	%p1, %rd26, %rd2;
	@%p1 bra 	$L__BB0_14;
	cvta.to.global.u64 	%rd27, %rd23;
	shl.b64 	%rd28, %rd2, 2;
	add.s64 	%rd3, %rd27, %rd28;
	mov.b32 	%r5, 0;
	st.global.u32 	[%rd3], %r5;
	setp.eq.s64 	%p2, %rd24, 0;
	mov.f32 	%f74, 0f00000000;
	@%p2 bra 	$L__BB0_13;
	mul.lo.s64 	%rd4, %rd24, %rd2;
	and.b64  	%rd5, %rd24, 15;
	setp.lt.u64 	%p3, %rd24, 16;
	mov.b64 	%rd97, 0;
	mov.f32 	%f74, 0f00000000;
	@%p3 bra 	$L__BB0_5;
	and.b64  	%rd97, %rd24, -16;
	shl.b64 	%rd30, %rd4, 2;
	add.s64 	%rd31, %rd30, %rd1;
	add.s64 	%rd94, %rd31, 32;
	mov.f32 	%f74, 0f00000000;
	mov.u64 	%rd95, %rd97;
$L__BB0_4:
	.pragma "nounroll";
	ld.global.f32 	%f14, [%rd94+-32];
	fma.rn.f32 	%f15, %f14, %f14, %f74;
	st.global.f32 	[%rd3], %f15;
	ld.global.f32 	%f16, [%rd94+-28];
	fma.rn.f32 	%f17, %f16, %f16, %f15;
	st.global.f32 	[%rd3], %f17;
	ld.global.f32 	%f18, [%rd94+-24];
	fma.rn.f32 	%f19, %f18, %f18, %f17;
	st.global.f32 	[%rd3], %f19;
	ld.global.f32 	%f20, [%rd94+-20];
	fma.rn.f32 	%f21, %f20, %f20, %f19;
	st.global.f32 	[%rd3], %f21;
	ld.global.f32 	%f22, [%rd94+-16];
	fma.rn.f32 	%f23, %f22, %f22, %f21;
	st.global.f32 	[%rd3], %f23;
	ld.global.f32 	%f24, [%rd94+-12];
	fma.rn.f32 	%f25, %f24, %f24, %f23;
	st.global.f32 	[%rd3], %f25;
	ld.global.f32 	%f26, [%rd94+-8];
	fma.rn.f32 	%f27, %f26, %f26, %f25;
	st.global.f32 	[%rd3], %f27;
	ld.global.f32 	%f28, [%rd94+-4];
	fma.rn.f32 	%f29, %f28, %f28, %f27;
	st.global.f32 	[%rd3], %f29;
	ld.global.f32 	%f30, [%rd94];
	fma.rn.f32 	%f31, %f30, %f30, %f29;
	st.global.f32 	[%rd3], %f31;
	ld.global.f32 	%f32, [%rd94+4];
	fma.rn.f32 	%f33, %f32, %f32, %f31;
	st.global.f32 	[%rd3], %f33;
	ld.global.f32 	%f34, [%rd94+8];
	fma.rn.f32 	%f35, %f34, %f34, %f33;
	st.global.f32 	[%rd3], %f35;
	ld.global.f32 	%f36, [%rd94+12];
	fma.rn.f32 	%f37, %f36, %f36, %f35;
	st.global.f32 	[%rd3], %f37;
	ld.global.f32 	%f38, [%rd94+16];
	fma.rn.f32 	%f39, %f38, %f38, %f37;
	st.global.f32 	[%rd3], %f39;
	ld.global.f32 	%f40, [%rd94+20];
	fma.rn.f32 	%f41, %f40, %f40, %f39;
	st.global.f32 	[%rd3], %f41;
	ld.global.f32 	%f42, [%rd94+24];
	fma.rn.f32 	%f43, %f42, %f42, %f41;
	st.global.f32 	[%rd3], %f43;
	ld.global.f32 	%f44, [%rd94+28];
	fma.rn.f32 	%f74, %f44, %f44, %f43;
	st.global.f32 	[%rd3], %f74;
	add.s64 	%rd95, %rd95, -16;
	add.s64 	%rd94, %rd94, 64;
	setp.ne.s64 	%p4, %rd95, 0;
	@%p4 bra 	$L__BB0_4;
$L__BB0_5:
	setp.eq.s64 	%p5, %rd5, 0;
	@%p5 bra 	$L__BB0_13;
	and.b64  	%rd13, %rd24, 7;
	setp.lt.u64 	%p6, %rd5, 8;
	@%p6 bra 	$L__BB0_8;
	add.s64 	%rd32, %rd97, %rd4;
	shl.b64 	%rd33, %rd32, 2;
	add.s64 	%rd34, %rd1, %rd33;
	ld.global.f32 	%f45, [%rd34];
	fma.rn.f32 	%f46, %f45, %f45, %f74;
	st.global.f32 	[%rd3], %f46;
	add.s64 	%rd35, %rd97, 1;
	and.b64  	%rd36, %rd35, 4294967295;
	add.s64 	%rd37, %rd36, %rd4;
	shl.b64 	%rd38, %rd37, 2;
	add.s64 	%rd39, %rd1, %rd38;
	ld.global.f32 	%f47, [%rd39];
	fma.rn.f32 	%f48, %f47, %f47, %f46;
	st.global.f32 	[%rd3], %f48;
	add.s64 	%rd40, %rd97, 2;
	and.b64  	%rd41, %rd40, 4294967295;
	add.s64 	%rd42, %rd41, %rd4;
	shl.b64 	%rd43, %rd42, 2;
	add.s64 	%rd44, %rd1, %rd43;
	ld.global.f32 	%f49, [%rd44];
	fma.rn.f32 	%f50, %f49, %f49, %f48;
	st.global.f32 	[%rd3], %f50;
	add.s64 	%rd45, %rd97, 3;
	and.b64  	%rd46, %rd45, 4294967295;
	add.s64 	%rd47, %rd46, %rd4;
	shl.b64 	%rd48, %rd47, 2;
	add.s64 	%rd49, %rd1, %rd48;
	ld.global.f32 	%f51, [%rd49];
	fma.rn.f32 	%f52, %f51, %f51, %f50;
	st.global.f32 	[%rd3], %f52;
	add.s64 	%rd50, %rd97, 4;
	and.b64  	%rd51, %rd50, 4294967295;
	add.s64 	%rd52, %rd51, %rd4;
	shl.b64 	%rd53, %rd52, 2;
	add.s64 	%rd54, %rd1, %rd53;
	ld.global.f32 	%f53, [%rd54];
	fma.rn.f32 	%f54, %f53, %f53, %f52;
	st.global.f32 	[%rd3], %f54;
	add.s64 	%rd55, %rd97, 5;
	and.b64  	%rd56, %rd55, 4294967295;
	add.s64 	%rd57, %rd56, %rd4;
	shl.b64 	%rd58, %rd57, 2;
	add.s64 	%rd59, %rd1, %rd58;
	ld.global.f32 	%f55, [%rd59];
	fma.rn.f32 	%f56, %f55, %f55, %f54;
	st.global.f32 	[%rd3], %f56;
	add.s64 	%rd60, %rd97, 6;
	and.b64  	%rd61, %rd60, 4294967295;
	add.s64 	%rd62, %rd61, %rd4;
	shl.b64 	%rd63, %rd62, 2;
	add.s64 	%rd64, %rd1, %rd63;
	ld.global.f32 	%f57, [%rd64];
	fma.rn.f32 	%f58, %f57, %f57, %f56;
	st.global.f32 	[%rd3], %f58;
	add.s64 	%rd65, %rd97, 7;
	and.b64  	%rd66, %rd65, 4294967295;
	add.s64 	%rd67, %rd66, %rd4;
	shl.b64 	%rd68, %rd67, 2;
	add.s64 	%rd69, %rd1, %rd68;
	ld.global.f32 	%f59, [%rd69];
	fma.rn.f32 	%f74, %f59, %f59, %f58;
	st.global.f32 	[%rd3], %f74;
	add.s64 	%rd70, %rd97, 8;
	and.b64  	%rd97, %rd70, 4294967295;
$L__BB0_8:
	setp.eq.s64 	%p7, %rd13, 0;
	@%p7 bra 	$L__BB0_13;
	and.b64  	%rd99, %rd24, 3;
	setp.lt.u64 	%p8, %rd13, 4;
	@%p8 bra 	$L__BB0_11;
	add.s64 	%rd71, %rd97, %rd4;
	shl.b64 	%rd72, %rd71, 2;
	add.s64 	%rd73, %rd1, %rd72;
	ld.global.f32 	%f60, [%rd73];
	fma.rn.f32 	%f61, %f60, %f60, %f74;
	st.global.f32 	[%rd3], %f61;
	add.s64 	%rd74, %rd97, 1;
	and.b64  	%rd75, %rd74, 4294967295;
	add.s64 	%rd76, %rd75, %rd4;
	shl.b64 	%rd77, %rd76, 2;
	add.s64 	%rd78, %rd1, %rd77;
	ld.global.f32 	%f62, [%rd78];
	fma.rn.f32 	%f63, %f62, %f62, %f61;
	st.global.f32 	[%rd3], %f63;
	add.s64 	%rd79, %rd97, 2;
	and.b64  	%rd80, %rd79, 4294967295;
	add.s64 	%rd81, %rd80, %rd4;
	shl.b64 	%rd82, %rd81, 2;
	add.s64 	%rd83, %rd1, %rd82;
	ld.global.f32 	%f64, [%rd83];
	fma.rn.f32 	%f65, %f64, %f64, %f63;
	st.global.f32 	[%rd3], %f65;
	add.s64 	%rd84, %rd97, 3;
	and.b64  	%rd85, %rd84, 4294967295;
	add.s64 	%rd86, %rd85, %rd4;
	shl.b64 	%rd87, %rd86, 2;
	add.s64 	%rd88, %rd1, %rd87;
	ld.global.f32 	%f66, [%rd88];
	fma.rn.f32 	%f74, %f66, %f66, %f65;
	st.global.f32 	[%rd3], %f74;
	add.s64 	%rd89, %rd97, 4;
	and.b64  	%rd97, %rd89, 4294967295;
$L__BB0_11:
	setp.eq.s64 	%p9, %rd99, 0;
	@%p9 bra 	$L__BB0_13;
$L__BB0_12:
	.pragma "nounroll";
	add.s64 	%rd90, %rd97, %rd4;
	shl.b64 	%rd91, %rd90, 2;
	add.s64 	%rd92, %rd1, %rd91;
	ld.global.f32 	%f67, [%rd92];
	fma.rn.f32 	%f74, %f67, %f67, %f74;
	st.global.f32 	[%rd3], %f74;
	add.s64 	%rd93, %rd97, 1;
	and.b64  	%rd97, %rd93, 4294967295;
	add.s64 	%rd99, %rd99, -1;
	setp.ne.s64 	%p10, %rd99, 0;
	@%p10 bra 	$L__BB0_12;
$L__BB0_13:
	sqrt.rn.f32 	%f68, %f74;
	st.global.f32 	[%rd3], %f68;
$L__BB0_14:
	ret;

}
	// .globl	_Z11PairWiseDotPKfS0_Pfmm
.visible .entry _Z11PairWiseDotPKfS0_Pfmm(
	.param .u64 .ptr .align 1 _Z11PairWiseDotPKfS0_Pfmm_param_0,
	.param .u64 .ptr .align 1 _Z11PairWiseDotPKfS0_Pfmm_param_1,
	.param .u64 .ptr .align 1 _Z11PairWiseDotPKfS0_Pfmm_param_2,
	.param .u64 _Z11PairWiseDotPKfS0_Pfmm_param_3,
	.param .u64 _Z11PairWiseDotPKfS0_Pfmm_param_4
)
{
	.reg .pred 	%p<4>;
	.reg .b32 	%r<11>;
	.reg .b32 	%f<4>;
	.reg .b64 	%rd<15>;

	ld.param.u64 	%rd1, [_Z11PairWiseDotPKfS0_Pfmm_param_0];
	ld.param.u64 	%rd2, [_Z11PairWiseDotPKfS0_Pfmm_param_1];
	ld.param.u64 	%rd3, [_Z11PairWiseDotPKfS0_Pfmm_param_2];
	ld.param.u64 	%rd5, [_Z11PairWiseDotPKfS0_Pfmm_param_3];
	ld.param.u64 	%rd4, [_Z11PairWiseDotPKfS0_Pfmm_param_4];
	mov.u32 	%r3, %ctaid.y;
	mov.u32 	%r4, %ntid.y;
	mov.u32 	%r5, %tid.y;
	mad.lo.s32 	%r1, %r3, %r4, %r5;
	mov.u32 	%r6, %ctaid.x;
	mov.u32 	%r7, %ntid.x;
	mov.u32 	%r8, %tid.x;
	mad.lo.s32 	%r2, %r6, %r7, %r8;
	cvt.u64.u32 	%rd6, %r1;
	setp.le.u64 	%p1, %rd5, %rd6;
	cvt.s64.s32 	%rd7, %r2;
	setp.le.u64 	%p2, %rd4, %rd7;
	or.pred  	%p3, %p1, %p2;
	@%p3 bra 	$L__BB1_2;
	cvta.to.global.u64 	%rd8, %rd1;
	cvta.to.global.u64 	%rd9, %rd2;
	cvta.to.global.u64 	%rd10, %rd3;
	cvt.u32.u64 	%r9, %rd4;
	mad.lo.s32 	%r10, %r1, %r9, %r2;
	mul.wide.s32 	%rd11, %r10, 4;
	add.s64 	%rd12, %rd8, %rd11;
	ld.global.f32 	%f1, [%rd12];
	add.s64 	%rd13, %rd9, %rd11;
	ld.global.f32 	%f2, [%rd13];
	mul.f32 	%f3, %f1, %f2;
	add.s64 	%rd14, %rd10, %rd11;
	st.global.f32 	[%rd14], %f3;
$L__BB1_2:
	ret;

}
	// .globl	_Z10RowWiseSumPKfPfmm
.visible .entry _Z10RowWiseSumPKfPfmm(
	.param .u64 .ptr .align 1 _Z10RowWiseSumPKfPfmm_param_0,
	.param .u64 .ptr .align 1 _Z10RowWiseSumPKfPfmm_param_1,
	.param .u64 _Z10RowWiseSumPKfPfmm_param_2,
	.param .u64 _Z10RowWiseSumPKfPfmm_param_3
)
{
	.reg .pred 	%p<11>;
	.reg .b32 	%r<6>;
	.reg .b32 	%f<71>;
	.reg .b64 	%rd<101>;

	ld.param.u64 	%rd25, [_Z10RowWiseSumPKfPfmm_param_0];
	ld.param.u64 	%rd23, [_Z10RowWiseSumPKfPfmm_param_1];
	ld.param.u64 	%rd26, [_Z10RowWiseSumPKfPfmm_param_2];
	ld.param.u64 	%rd24, [_Z10RowWiseSumPKfPfmm_param_3];
	cvta.to.global.u64 	%rd1, %rd25;
	mov.u32 	%r1, %ctaid.x;
	mov.u32 	%r2, %ntid.x;
	mov.u32 	%r3, %tid.x;
	mad.lo.s32 	%r4, %r1, %r2, %r3;
	cvt.s64.s32 	%rd2, %r4;
	setp.le.u64 	%p1, %rd26, %rd2;
	@%p1 bra 	$L__BB2_13;
	cvta.to.global.u64 	%rd27, %rd23;
	shl.b64 	%rd28, %rd2, 2;
	add.s64 	%rd3, %rd27, %rd28;
	mov.b32 	%r5, 0;
	st.global.u32 	[%rd3], %r5;
	setp.eq.s64 	%p2, %rd24, 0;
	@%p2 bra 	$L__BB2_13;
	mul.lo.s64 	%rd4, %rd24, %rd2;
	and.b64  	%rd5, %rd24, 15;
	setp.lt.u64 	%p3, %rd24, 16;
	mov.b64 	%rd97, 0;
	mov.f32 	%f67, 0f00000000;
	@%p3 bra 	$L__BB2_5;
	and.b64  	%rd97, %rd24, -16;
	shl.b64 	%rd30, %rd4, 2;
	add.s64 	%rd31, %rd30, %rd1;
	add.s64 	%rd94, %rd31, 32;
	mov.f32 	%f67, 0f00000000;
	mov.u64 	%rd95, %rd97;
$L__BB2_4:
	.pragma "nounroll";
	ld.global.f32 	%f12, [%rd94+-32];
	add.f32 	%f13, %f12, %f67;
	st.global.f32 	[%rd3], %f13;
	ld.global.f32 	%f14, [%rd94+-28];
	add.f32 	%f15, %f14, %f13;
	st.global.f32 	[%rd3], %f15;
	ld.global.f32 	%f16, [%rd94+-24];
	add.f32 	%f17, %f16, %f15;
	st.global.f32 	[%rd3], %f17;
	ld.global.f32 	%f18, [%rd94+-20];
	add.f32 	%f19, %f18, %f17;
	st.global.f32 	[%rd3], %f19;
	ld.global.f32 	%f20, [%rd94+-16];
	add.f32 	%f21, %f20, %f19;
	st.global.f32 	[%rd3], %f21;
	ld.global.f32 	%f22, [%rd94+-12];
	add.f32 	%f23, %f22, %f21;
	st.global.f32 	[%rd3], %f23;
	ld.global.f32 	%f24, [%rd94+-8];
	add.f32 	%f25, %f24, %f23;
	st.global.f32 	[%rd3], %f25;
	ld.global.f32 	%f26, [%rd94+-4];
	add.f32 	%f27, %f26, %f25;
	st.global.f32 	[%rd3], %f27;
	ld.global.f32 	%f28, [%rd94];
	add.f32 	%f29, %f28, %f27;
	st.global.f32 	[%rd3], %f29;
	ld.global.f32 	%f30, [%rd94+4];
	add.f32 	%f31, %f30, %f29;
	st.global.f32 	[%rd3], %f31;
	ld.global.f32 	%f32, [%rd94+8];
	add.f32 	%f33, %f32, %f31;
	st.global.f32 	[%rd3], %f33;
	ld.global.f32 	%f34, [%rd94+12];
	add.f32 	%f35, %f34, %f33;
	st.global.f32 	[%rd3], %f35;
	ld.global.f32 	%f36, [%rd94+16];
	add.f32 	%f37, %f36, %f35;
	st.global.f32 	[%rd3], %f37;
	ld.global.f32 	%f38, [%rd94+20];
	add.f32 	%f39, %f38, %f37;
	st.global.f32 	[%rd3], %f39;
	ld.global.f32 	%f40, [%rd94+24];
	add.f32 	%f41, %f40, %f39;
	st.global.f32 	[%rd3], %f41;
	ld.global.f32 	%f42, [%rd94+28];
	add.f32 	%f67, %f42, %f41;
	st.global.f32 	[%rd3], %f67;
	add.s64 	%rd95, %rd95, -16;
	add.s64 	%rd94, %rd94, 64;
	setp.ne.s64 	%p4, %rd95, 0;
	@%p4 bra 	$L__BB2_4;
$L__BB2_5:
	setp.eq.s64 	%p5, %rd5, 0;
	@%p5 bra 	$L__BB2_13;
	and.b64  	%rd13, %rd24, 7;
	setp.lt.u64 	%p6, %rd5, 8;
	@%p6 bra 	$L__BB2_8;
	add.s64 	%rd32, %rd97, %rd4;
	shl.b64 	%rd33, %rd32, 2;
	add.s64 	%rd34, %rd1, %rd33;
	ld.global.f32 	%f43, [%rd34];
	add.f32 	%f44, %f43, %f67;
	st.global.f32 	[%rd3], %f44;
	add.s64 	%rd35, %rd97, 1;
	and.b64  	%rd36, %rd35, 4294967295;
	add.s64 	%rd37, %rd36, %rd4;
	shl.b64 	%rd38, %rd37, 2;
	add.s64 	%rd39, %rd1, %rd38;
	ld.global.f32 	%f45, [%rd39];
	add.f32 	%f46, %f45, %f44;
	st.global.f32 	[%rd3], %f46;
	add.s64 	%rd40, %rd97, 2;
	and.b64  	%rd41, %rd40, 4294967295;
	add.s64 	%rd42, %rd41, %rd4;
	shl.b64 	%rd43, %rd42, 2;
	add.s64 	%rd44, %rd1, %rd43;
	ld.global.f32 	%f47, [%rd44];
	add.f32 	%f48, %f47, %f46;
	st.global.f32 	[%rd3], %f48;
	add.s64 	%rd45, %rd97, 3;
	and.b64  	%rd46, %rd45, 4294967295;
	add.s64 	%rd47, %rd46, %rd4;
	shl.b64 	%rd48, %rd47, 2;
	add.s64 	%rd49, %rd1, %rd48;
	ld.global.f32 	%f49, [%rd49];
	add.f32 	%f50, %f49, %f48;
	st.global.f32 	[%rd3], %f50;
	add.s64 	%rd50, %rd97, 4;
	and.b64  	%rd51, %rd50, 4294967295;
	add.s64 	%rd52, %rd51, %rd4;
	shl.b64 	%rd53, %rd52, 2;
	add.s64 	%rd54, %rd1, %rd53;
	ld.global.f32 	%f51, [%rd54];
	add.f32 	%f52, %f51, %f50;
	st.global.f32 	[%rd3], %f52;
	add.s64 	%rd55, %rd97, 5;
	and.b64  	%rd56, %rd55, 4294967295;
	add.s64 	%rd57, %rd56, %rd4;
	shl.b64 	%rd58, %rd57, 2;
	add.s64 	%rd59, %rd1, %rd58;
	ld.global.f32 	%f53, [%rd59];
	add.f32 	%f54, %f53, %f52;
	st.global.f32 	[%rd3], %f54;
	add.s64 	%rd60, %rd97, 6;
	and.b64  	%rd61, %rd60, 4294967295;
	add.s64 	%rd62, %rd61, %rd4;
	shl.b64 	%rd63, %rd62, 2;
	add.s64 	%rd64, %rd1, %rd63;
	ld.global.f32 	%f55, [%rd64];
	add.f32 	%f56, %f55, %f54;
	st.global.f32 	[%rd3], %f56;
	add.s64 	%rd65, %rd97, 7;
	and.b64  	%rd66, %rd65, 4294967295;
	add.s64 	%rd67, %rd66, %rd4;
	shl.b64 	%rd68, %rd67, 2;
	add.s64 	%rd69, %rd1, %rd68;
	ld.global.f32 	%f57, [%rd69];
	add.f32 	%f67, %f57, %f56;
	st.global.f32 	[%rd3], %f67;
	add.s64 	%rd70, %rd97, 8;
	and.b64  	%rd97, %rd70, 4294967295;
$L__BB2_8:
	setp.eq.s64 	%p7, %rd13, 0;
	@%p7 bra 	$L__BB2_13;
	and.b64  	%rd99, %rd24, 3;
	setp.lt.u64 	%p8, %rd13, 4;
	@%p8 bra 	$L__BB2_11;
	add.s64 	%rd71, %rd97, %rd4;
	shl.b64 	%rd72, %rd71, 2;
	add.s64 	%rd73, %rd1, %rd72;
	ld.global.f32 	%f58, [%rd73];
	add.f32 	%f59, %f58, %f67;
	st.global.f32 	[%rd3], %f59;
	add.s64 	%rd74, %rd97, 1;
	and.b64  	%rd75, %rd74, 4294967295;
	add.s64 	%rd76, %rd75, %rd4;
	shl.b64 	%rd77, %rd76, 2;
	add.s64 	%rd78, %rd1, %rd77;
	ld.global.f32 	%f60, [%rd78];
	add.f32 	%f61, %f60, %f59;
	st.global.f32 	[%rd3], %f61;
	add.s64 	%rd79, %rd97, 2;
	and.b64  	%rd80, %rd79, 4294967295;
	add.s64 	%rd81, %rd80, %rd4;
	shl.b64 	%rd82, %rd81, 2;
	add.s64 	%rd83, %rd1, %rd82;
	ld.global.f32 	%f62, [%rd83];
	add.f32 	%f63, %f62, %f61;
	st.global.f32 	[%rd3], %f63;
	add.s64 	%rd84, %rd97, 3;
	and.b64  	%rd85, %rd84, 4294967295;
	add.s64 	%rd86, %rd85, %rd4;
	shl.b64 	%rd87, %rd86, 2;
	add.s64 	%rd88, %rd1, %rd87;
	ld.global.f32 	%f64, [%rd88];
	add.f32 	%f67, %f64, %f63;
	st.global.f32 	[%rd3], %f67;
	add.s64 	%rd89, %rd97, 4;
	and.b64  	%rd97, %rd89, 4294967295;
$L__BB2_11:
	setp.eq.s64 	%p9, %rd99, 0;
	@%p9 bra 	$L__BB2_13;
$L__BB2_12:
	.pragma "nounroll";
	add.s64 	%rd90, %rd97, %rd4;
	shl.b64 	%rd91, %rd90, 2;
	add.s64 	%rd92, %rd1, %rd91;
	ld.global.f32 	%f65, [%rd92];
	add.f32 	%f67, %f65, %f67;
	st.global.f32 	[%rd3], %f67;
	add.s64 	%rd93, %rd97, 1;
	and.b64  	%rd97, %rd93, 4294967295;
	add.s64 	%rd99, %rd99, -1;
	setp.ne.s64 	%p10, %rd99, 0;
	@%p10 bra 	$L__BB2_12;
$L__BB2_13:
	ret;

}
	// .globl	_Z16CosineSimilarityPKfS0_S0_Pfi
.visible .entry _Z16CosineSimilarityPKfS0_S0_Pfi(
	.param .u64 .ptr .align 1 _Z16CosineSimilarityPKfS0_S0_Pfi_param_0,
	.param .u64 .ptr .align 1 _Z16CosineSimilarityPKfS0_S0_Pfi_param_1,
	.param .u64 .ptr .align 1 _Z16CosineSimilarityPKfS0_S0_Pfi_param_2,
	.param .u64 .ptr .align 1 _Z16CosineSimilarityPKfS0_S0_Pfi_param_3,
	.param .u32 _Z16CosineSimilarityPKfS0_S0_Pfi_param_4
)
{
	.reg .pred 	%p<2>;
	.reg .b32 	%r<6>;
	.reg .b32 	%f<5>;
	.reg .b64 	%rd<14>;
	.reg .b64 	%fd<10>;

	ld.param.u64 	%rd1, [_Z16CosineSimilarityPKfS0_S0_Pfi_param_0];
	ld.param.u64 	%rd2, [_Z16CosineSimilarityPKfS0_S0_Pfi_param_1];
	ld.param.u64 	%rd3, [_Z16CosineSimilarityPKfS0_S0_Pfi_param_2];
	ld.param.u64 	%rd4, [_Z16CosineSimilarityPKfS0_S0_Pfi_param_3];
	ld.param.u32 	%r2, [_Z16CosineSimilarityPKfS0_S0_Pfi_param_4];
	mov.u32 	%r3, %ctaid.x;
	mov.u32 	%r4, %ntid.x;
	mov.u32 	%r5, %tid.x;
	mad.lo.s32 	%r1, %r3, %r4, %r5;
	setp.ge.s32 	%p1, %r1, %r2;
	@%p1 bra 	$L__BB3_2;
	cvta.to.global.u64 	%rd5, %rd1;
	cvta.to.global.u64 	%rd6, %rd2;
	cvta.to.global.u64 	%rd7, %rd3;
	cvta.to.global.u64 	%rd8, %rd4;
	mul.wide.s32 	%rd9, %r1, 4;
	add.s64 	%rd10, %rd5, %rd9;
	ld.global.f32 	%f1, [%rd10];
	cvt.f64.f32 	%fd1, %f1;
	add.s64 	%rd11, %rd6, %rd9;
	ld.global.f32 	%f2, [%rd11];
	cvt.f64.f32 	%fd2, %f2;
	max.f64 	%fd3, %fd2, 0d3E45798EE2308C3A;
	add.s64 	%rd12, %rd7, %rd9;
	ld.global.f32 	%f3, [%rd12];
	cvt.f64.f32 	%fd4, %f3;
	max.f64 	%fd5, %fd4, 0d3E45798EE2308C3A;
	mul.f64 	%fd6, %fd3, %fd5;
	div.rn.f64 	%fd7, %fd1, %fd6;
	mov.f64 	%fd8, 0d3FF0000000000000;
	sub.f64 	%fd9, %fd8, %fd7;
	cvt.rn.f32.f64 	%f4, %fd9;
	add.s64 	%rd13, %rd8, %rd9;
	st.global.f32 	[%rd13], %f4;
$L__BB3_2:
	ret;

}


// ===== COMPILED SASS (sm_100) =====

	.target	sm_100

	.elftype	@"ET_EXEC"


//--------------------- .note.nv.tkinfo           --------------------------
	.section	.note.nv.tkinfo,"",@"SHT_NOTE"
	.sectionflags	@"SHF_NOTE_NV_TKINFO"
	.tkinfo
        /*0018*/ 	.word	0x00000002
        /*0030*/ 	.string	""
        /*0030*/ 	.string	"ptxas"
        /*0030*/ 	.string	"Cuda compilation tools, release 13.0, V13.0.88"
        /*0030*/ 	.string	"Build cuda_13.0.r13.0/compiler.36424714_0"
        /*0030*/ 	.string	"-arch sm_100 -m 64 "



//--------------------- .note.nv.cuinfo           --------------------------
	.section	.note.nv.cuinfo,"",@"SHT_NOTE"
	.sectionflags	@"SHF_NOTE_NV_CUINFO"
        /*0018*/ 	.short	0x0002
        /*001a*/ 	.short	0x0064
        /*001c*/ 	.short	0x0082
	.zero		2


//--------------------- .nv.info                  --------------------------
	.section	.nv.info,"",@"SHT_CUDA_INFO"
	.align	4


	//----- nvinfo : EIATTR_REGCOUNT
	.align		4
        /*0000*/ 	.byte	0x04, 0x2f
        /*0002*/ 	.short	(.L_1 - .L_0)
	.align		4
.L_0:
        /*0004*/ 	.word	index@(_Z9SquareSumPKfPfmm)
        /*0008*/ 	.word	0x00000014


	//----- nvinfo : EIATTR_FRAME_SIZE
	.align		4
.L_1:
        /*000c*/ 	.byte	0x04, 0x11
        /*000e*/ 	.short	(.L_3 - .L_2)
	.align		4
.L_2:
        /*0010*/ 	.word	index@($__internal_1_$__cuda_sm20_sqrt_rn_f32_slowpath)
        /*0014*/ 	.word	0x00000000


	//----- nvinfo : EIATTR_FRAME_SIZE
	.align		4
.L_3:
        /*0018*/ 	.byte	0x04, 0x11
        /*001a*/ 	.short	(.L_5 - .L_4)
	.align		4
.L_4:
        /*001c*/ 	.word	index@(_Z9SquareSumPKfPfmm)
        /*0020*/ 	.word	0x00000000


	//----- nvinfo : EIATTR_REGCOUNT
	.align		4
.L_5:
        /*0024*/ 	.byte	0x04, 0x2f
        /*0026*/ 	.short	(.L_7 - .L_6)
	.align		4
.L_6:
        /*0028*/ 	.word	index@(_Z11PairWiseDotPKfS0_Pfmm)
        /*002c*/ 	.word	0x0000000c


	//----- nvinfo : EIATTR_FRAME_SIZE
	.align		4
.L_7:
        /*0030*/ 	.byte	0x04, 0x11
        /*0032*/ 	.short	(.L_9 - .L_8)
	.align		4
.L_8:
        /*0034*/ 	.word	index@(_Z11PairWiseDotPKfS0_Pfmm)
        /*0038*/ 	.word	0x00000000


	//----- nvinfo : EIATTR_REGCOUNT
	.align		4
.L_9:
        /*003c*/ 	.byte	0x04, 0x2f
        /*003e*/ 	.short	(.L_11 - .L_10)
	.align		4
.L_10:
        /*0040*/ 	.word	index@(_Z10RowWiseSumPKfPfmm)
        /*0044*/ 	.word	0x00000016


	//----- nvinfo : EIATTR_FRAME_SIZE
	.align		4
.L_11:
        /*0048*/ 	.byte	0x04, 0x11
        /*004a*/ 	.short	(.L_13 - .L_12)
	.align		4
.L_12:
        /*004c*/ 	.word	index@(_Z10RowWiseSumPKfPfmm)
        /*0050*/ 	.word	0x00000000


	//----- nvinfo : EIATTR_REGCOUNT
	.align		4
.L_13:
        /*0054*/ 	.byte	0x04, 0x2f
        /*0056*/ 	.short	(.L_15 - .L_14)
	.align		4
.L_14:
        /*0058*/ 	.word	index@(_Z16CosineSimilarityPKfS0_S0_Pfi)
        /*005c*/ 	.word	0x00000019


	//----- nvinfo : EIATTR_FRAME_SIZE
	.align		4
.L_15:
        /*0060*/ 	.byte	0x04, 0x11
        /*0062*/ 	.short	(.L_17 - .L_16)
	.align		4
.L_16:
        /*0064*/ 	.word	index@($__internal_0_$__cuda_sm20_div_rn_f64_full)
        /*0068*/ 	.word	0x00000000


	//----- nvinfo : EIATTR_FRAME_SIZE
	.align		4
.L_17:
        /*006c*/ 	.byte	0x04, 0x11
        /*006e*/ 	.short	(.L_19 - .L_18)
	.align		4
.L_18:
        /*0070*/ 	.word	index@(_Z16CosineSimilarityPKfS0_S0_Pfi)
        /*0074*/ 	.word	0x00000000


	//----- nvinfo : EIATTR_MIN_STACK_SIZE
	.align		4
.L_19:
        /*0078*/ 	.byte	0x04, 0x12
        /*007a*/ 	.short	(.L_21 - .L_20)
	.align		4
.L_20:
        /*007c*/ 	.word	index@(_Z16CosineSimilarityPKfS0_S0_Pfi)
        /*0080*/ 	.word	0x00000000


	//----- nvinfo : EIATTR_MIN_STACK_SIZE
	.align		4
.L_21:
        /*0084*/ 	.byte	0x04, 0x12
        /*0086*/ 	.short	(.L_23 - .L_22)
	.align		4
.L_22:
        /*0088*/ 	.word	index@(_Z10RowWiseSumPKfPfmm)
        /*008c*/ 	.word	0x00000000


	//----- nvinfo : EIATTR_MIN_STACK_SIZE
	.align		4
.L_23:
        /*0090*/ 	.byte	0x04, 0x12
        /*0092*/ 	.short	(.L_25 - .L_24)
	.align		4
.L_24:
        /*0094*/ 	.word	index@(_Z11PairWiseDotPKfS0_Pfmm)
        /*0098*/ 	.word	0x00000000


	//----- nvinfo : EIATTR_MIN_STACK_SIZE
	.align		4
.L_25:
        /*009c*/ 	.byte	0x04, 0x12
        /*009e*/ 	.short	(.L_27 - .L_26)
	.align		4
.L_26:
        /*00a0*/ 	.word	index@(_Z9SquareSumPKfPfmm)
        /*00a4*/ 	.word	0x00000000
.L_27:


//--------------------- .nv.compat                --------------------------
	.section	.nv.compat,"",@"SHT_CUDA_COMPAT_INFO"
	.align	4
        /*0000*/ 	.byte	0x02, 0x09, 0x00, 0x00, 0x02, 0x02, 0x01, 0x00, 0x02, 0x05, 0x05, 0x00, 0x03, 0x07, 0x01, 0x01
        /*0010*/ 	.byte	0x02, 0x03, 0x00, 0x00, 0x02, 0x06, 0x01, 0x00, 0x04, 0x0b, 0x08, 0x00, 0x01, 0x00, 0x00, 0x00
        /*0020*/ 	.byte	0x00, 0x00, 0x00, 0x00


//--------------------- .nv.info._Z16CosineSimilarityPKfS0_S0_Pfi --------------------------
	.section	.nv.info._Z16CosineSimilarityPKfS0_S0_Pfi,"",@"SHT_CUDA_INFO"
	.sectionflags	@""
	.align	4


	//----- nvinfo : EIATTR_CUDA_API_VERSION
	.align		4
        /*0000*/ 	.byte	0x04, 0x37
        /*0002*/ 	.short	(.L_29 - .L_28)
.L_28:
        /*0004*/ 	.word	0x00000082


	//----- nvinfo : EIATTR_KPARAM_INFO
	.align		4
.L_29:
        /*0008*/ 	.byte	0x04, 0x17
        /*000a*/ 	.short	(.L_31 - .L_30)
.L_30:
        /*000c*/ 	.word	0x00000000
        /*0010*/ 	.short	0x0004
        /*0012*/ 	.short	0x0020
        /*0014*/ 	.byte	0x00, 0xf0, 0x11, 0x00


	//----- nvinfo : EIATTR_KPARAM_INFO
	.align		4
.L_31:
        /*0018*/ 	.byte	0x04, 0x17
        /*001a*/ 	.short	(.L_33 - .L_32)
.L_32:
        /*001c*/ 	.word	0x00000000
        /*0020*/ 	.short	0x0003
        /*0022*/ 	.short	0x0018
        /*0024*/ 	.byte	0x00, 0xf5, 0x21, 0x00


	//----- nvinfo : EIATTR_KPARAM_INFO
	.align		4
.L_33:
        /*0028*/ 	.byte	0x04, 0x17
        /*002a*/ 	.short	(.L_35 - .L_34)
.L_34:
        /*002c*/ 	.word	0x00000000
        /*0030*/ 	.short	0x0002
        /*0032*/ 	.short	0x0010
        /*0034*/ 	.byte	0x00, 0xf5, 0x21, 0x00


	//----- nvinfo : EIATTR_KPARAM_INFO
	.align		4
.L_35:
        /*0038*/ 	.byte	0x04, 0x17
        /*003a*/ 	.short	(.L_37 - .L_36)
.L_36:
        /*003c*/ 	.word	0x00000000
        /*0040*/ 	.short	0x0001
        /*0042*/ 	.short	0x0008
        /*0044*/ 	.byte	0x00, 0xf5, 0x21, 0x00


	//----- nvinfo : EIATTR_KPARAM_INFO
	.align		4
.L_37:
        /*0048*/ 	.byte	0x04, 0x17
        /*004a*/ 	.short	(.L_39 - .L_38)
.L_38:
        /*004c*/ 	.word	0x00000000
        /*0050*/ 	.short	0x0000
        /*0052*/ 	.short	0x0000
        /*0054*/ 	.byte	0x00, 0xf5, 0x21, 0x00


	//----- nvinfo : EIATTR_SPARSE_MMA_MASK
	.align		4
.L_39:
        /*0058*/ 	.byte	0x03, 0x50
        /*005a*/ 	.short	0x0000


	//----- nvinfo : EIATTR_MAXREG_COUNT
	.align		4
        /*005c*/ 	.byte	0x03, 0x1b
        /*005e*/ 	.short	0x00ff


	//----- nvinfo : EIATTR_MERCURY_ISA_VERSION
	.align		4
        /*0060*/ 	.byte	0x03, 0x5f
        /*0062*/ 	.short	0x0101


	//----- nvinfo : EIATTR_VRC_CTA_INIT_COUNT
	.align		4
        /*0064*/ 	.byte	0x02, 0x4a
	.zero		1
	.zero		1


	//----- nvinfo : EIATTR_EXIT_INSTR_OFFSETS
	.align		4
        /*0068*/ 	.byte	0x04, 0x1c
        /*006a*/ 	.short	(.L_41 - .L_40)


	//   ....[0]....
.L_40:
        /*006c*/ 	.word	0x00000070


	//   ....[1]....
        /*0070*/ 	.word	0x00000400


	//----- nvinfo : EIATTR_CRS_STACK_SIZE
	.align		4
.L_41:
        /*0074*/ 	.byte	0x04, 0x1e
        /*0076*/ 	.short	(.L_43 - .L_42)
.L_42:
        /*0078*/ 	.word	0x00000000


	//----- nvinfo : EIATTR_CBANK_PARAM_SIZE
	.align		4
.L_43:
        /*007c*/ 	.byte	0x03, 0x19
        /*007e*/ 	.short	0x0024


	//----- nvinfo : EIATTR_PARAM_CBANK
	.align		4
        /*0080*/ 	.byte	0x04, 0x0a
        /*0082*/ 	.short	(.L_45 - .L_44)
	.align		4
.L_44:
        /*0084*/ 	.word	index@(.nv.constant0._Z16CosineSimilarityPKfS0_S0_Pfi)
        /*0088*/ 	.short	0x0380
        /*008a*/ 	.short	0x0024


	//----- nvinfo : EIATTR_SW_WAR
	.align		4
.L_45:
        /*008c*/ 	.byte	0x04, 0x36
        /*008e*/ 	.short	(.L_47 - .L_46)
.L_46:
        /*0090*/ 	.word	0x00000008
.L_47:


//--------------------- .nv.info._Z10RowWiseSumPKfPfmm --------------------------
	.section	.nv.info._Z10RowWiseSumPKfPfmm,"",@"SHT_CUDA_INFO"
	.sectionflags	@""
	.align	4


	//----- nvinfo : EIATTR_CUDA_API_VERSION
	.align		4
        /*0000*/ 	.byte	0x04, 0x37
        /*0002*/ 	.short	(.L_49 - .L_48)
.L_48:
        /*0004*/ 	.word	0x00000082


	//----- nvinfo : EIATTR_KPARAM_INFO
	.align		4
.L_49:
        /*0008*/ 	.byte	0x04, 0x17
        /*000a*/ 	.short	(.L_51 - .L_50)
.L_50:
        /*000c*/ 	.word	0x00000000
        /*0010*/ 	.short	0x0003
        /*0012*/ 	.short	0x0018
        /*0014*/ 	.byte	0x00, 0xf0, 0x21, 0x00


	//----- nvinfo : EIATTR_KPARAM_INFO
	.align		4
.L_51:
        /*0018*/ 	.byte	0x04, 0x17
        /*001a*/ 	.short	(.L_53 - .L_52)
.L_52:
        /*001c*/ 	.word	0x00000000
        /*0020*/ 	.short	0x0002
        /*0022*/ 	.short	0x0010
        /*0024*/ 	.byte	0x00, 0xf0, 0x21, 0x00


	//----- nvinfo : EIATTR_KPARAM_INFO
	.align		4
.L_53:
        /*0028*/ 	.byte	0x04, 0x17
        /*002a*/ 	.short	(.L_55 - .L_54)
.L_54:
        /*002c*/ 	.word	0x00000000
        /*0030*/ 	.short	0x0001
        /*0032*/ 	.short	0x0008
        /*0034*/ 	.byte	0x00, 0xf5, 0x21, 0x00


	//----- nvinfo : EIATTR_KPARAM_INFO
	.align		4
.L_55:
        /*0038*/ 	.byte	0x04, 0x17
        /*003a*/ 	.short	(.L_57 - .L_56)
.L_56:
        /*003c*/ 	.word	0x00000000
        /*0040*/ 	.short	0x0000
        /*0042*/ 	.short	0x0000
        /*0044*/ 	.byte	0x00, 0xf5, 0x21, 0x00


	//----- nvinfo : EIATTR_SPARSE_MMA_MASK
	.align		4
.L_57:
        /*0048*/ 	.byte	0x03, 0x50
        /*004a*/ 	.short	0x0000


	//----- nvinfo : EIATTR_MAXREG_COUNT
	.align		4
        /*004c*/ 	.byte	0x03, 0x1b
        /*004e*/ 	.short	0x00ff


	//----- nvinfo : EIATTR_MERCURY_ISA_VERSION
	.align		4
        /*0050*/ 	.byte	0x03, 0x5f
        /*0052*/ 	.short	0x0101


	//----- nvinfo : EIATTR_VRC_CTA_INIT_COUNT
	.align		4
        /*0054*/ 	.byte	0x02, 0x4a
	.zero		1
	.zero		1


	//----- nvinfo : EIATTR_EXIT_INSTR_OFFSETS
	.align		4
        /*0058*/ 	.byte	0x04, 0x1c
        /*005a*/ 	.short	(.L_59 - .L_58)


	//   ....[0]....
.L_58:
        /*005c*/ 	.word	0x00000090


	//   ....[1]....
        /*0060*/ 	.word	0x00000120


	//   ....[2]....
        /*0064*/ 	.word	0x00000620


	//   ....[3]....
        /*0068*/ 	.word	0x00000ab0


	//   ....[4]....
        /*006c*/ 	.word	0x00000d60


	//   ....[5]....
        /*0070*/ 	.word	0x00000e50


	//----- nvinfo : EIATTR_CBANK_PARAM_SIZE
	.align		4
.L_59:
        /*0074*/ 	.byte	0x03, 0x19
        /*0076*/ 	.short	0x0020


	//----- nvinfo : EIATTR_PARAM_CBANK
	.align		4
        /*0078*/ 	.byte	0x04, 0x0a
        /*007a*/ 	.short	(.L_61 - .L_60)
	.align		4
.L_60:
        /*007c*/ 	.word	index@(.nv.constant0._Z10RowWiseSumPKfPfmm)
        /*0080*/ 	.short	0x0380
        /*0082*/ 	.short	0x0020


	//----- nvinfo : EIATTR_SW_WAR
	.align		4
.L_61:
        /*0084*/ 	.byte	0x04, 0x36
        /*0086*/ 	.short	(.L_63 - .L_62)
.L_62:
        /*0088*/ 	.word	0x00000008
.L_63:


//--------------------- .nv.info._Z11PairWiseDotPKfS0_Pfmm --------------------------
	.section	.nv.info._Z11PairWiseDotPKfS0_Pfmm,"",@"SHT_CUDA_INFO"
	.sectionflags	@""
	.align	4


	//----- nvinfo : EIATTR_CUDA_API_VERSION
	.align		4
        /*0000*/ 	.byte	0x04, 0x37
        /*0002*/ 	.short	(.L_65 - .L_64)
.L_64:
        /*0004*/ 	.word	0x00000082


	//----- nvinfo : EIATTR_KPARAM_INFO
	.align		4
.L_65:
        /*0008*/ 	.byte	0x04, 0x17
        /*000a*/ 	.short	(.L_67 - .L_66)
.L_66:
        /*000c*/ 	.word	0x00000000
        /*0010*/ 	.short	0x0004
        /*0012*/ 	.short	0x0020
        /*0014*/ 	.byte	0x00, 0xf0, 0x21, 0x00


	//----- nvinfo : EIATTR_KPARAM_INFO
	.align		4
.L_67:
        /*0018*/ 	.byte	0x04, 0x17
        /*001a*/ 	.short	(.L_69 - .L_68)
.L_68:
        /*001c*/ 	.word	0x00000000
        /*0020*/ 	.short	0x0003
        /*0022*/ 	.short	0x0018
        /*0024*/ 	.byte	0x00, 0xf0, 0x21, 0x00


	//----- nvinfo : EIATTR_KPARAM_INFO
	.align		4
.L_69:
        /*0028*/ 	.byte	0x04, 0x17
        /*002a*/ 	.short	(.L_71 - .L_70)
.L_70:
        /*002c*/ 	.word	0x00000000
        /*0030*/ 	.short	0x0002
        /*0032*/ 	.short	0x0010
        /*0034*/ 	.byte	0x00, 0xf5, 0x21, 0x00


	//----- nvinfo : EIATTR_KPARAM_INFO
	.align		4
.L_71:
        /*0038*/ 	.byte	0x04, 0x17
        /*003a*/ 	.short	(.L_73 - .L_72)
.L_72:
        /*003c*/ 	.word	0x00000000
        /*0040*/ 	.short	0x0001
        /*0042*/ 	.short	0x0008
        /*0044*/ 	.byte	0x00, 0xf5, 0x21, 0x00


	//----- nvinfo : EIATTR_KPARAM_INFO
	.align		4
.L_73:
        /*0048*/ 	.byte	0x04, 0x17
        /*004a*/ 	.short	(.L_75 - .L_74)
.L_74:
        /*004c*/ 	.word	0x00000000
        /*0050*/ 	.short	0x0000
        /*0052*/ 	.short	0x0000
        /*0054*/ 	.byte	0x00, 0xf5, 0x21, 0x00


	//----- nvinfo : EIATTR_SPARSE_MMA_MASK
	.align		4
.L_75:
        /*0058*/ 	.byte	0x03, 0x50
        /*005a*/ 	.short	0x0000


	//----- nvinfo : EIATTR_MAXREG_COUNT
	.align		4
        /*005c*/ 	.byte	0x03, 0x1b
        /*005e*/ 	.short	0x00ff


	//----- nvinfo : EIATTR_MERCURY_ISA_VERSION
	.align		4
        /*0060*/ 	.byte	0x03, 0x5f
        /*0062*/ 	.short	0x0101


	//----- nvinfo : EIATTR_VRC_CTA_INIT_COUNT
	.align		4
        /*0064*/ 	.byte	0x02, 0x4a
	.zero		1
	.zero		1


	//----- nvinfo : EIATTR_EXIT_INSTR_OFFSETS
	.align		4
        /*0068*/ 	.byte	0x04, 0x1c
        /*006a*/ 	.short	(.L_77 - .L_76)


	//   ....[0]....
.L_76:
        /*006c*/ 	.word	0x00000100


	//   ....[1]....
        /*0070*/ 	.word	0x000001d0


	//----- nvinfo : EIATTR_CBANK_PARAM_SIZE
	.align		4
.L_77:
        /*0074*/ 	.byte	0x03, 0x19
        /*0076*/ 	.short	0x0028


	//----- nvinfo : EIATTR_PARAM_CBANK
	.align		4
        /*0078*/ 	.byte	0x04, 0x0a
        /*007a*/ 	.short	(.L_79 - .L_78)
	.align		4
.L_78:
        /*007c*/ 	.word	index@(.nv.constant0._Z11PairWiseDotPKfS0_Pfmm)
        /*0080*/ 	.short	0x0380
        /*0082*/ 	.short	0x0028


	//----- nvinfo : EIATTR_SW_WAR
	.align		4
.L_79:
        /*0084*/ 	.byte	0x04, 0x36
        /*0086*/ 	.short	(.L_81 - .L_80)
.L_80:
        /*0088*/ 	.word	0x00000008
.L_81:


//--------------------- .nv.info._Z9SquareSumPKfPfmm --------------------------
	.section	.nv.info._Z9SquareSumPKfPfmm,"",@"SHT_CUDA_INFO"
	.sectionflags	@""
	.align	4


	//----- nvinfo : EIATTR_CUDA_API_VERSION
	.align		4
        /*0000*/ 	.byte	0x04, 0x37
        /*0002*/ 	.short	(.L_83 - .L_82)
.L_82:
        /*0004*/ 	.word	0x00000082


	//----- nvinfo : EIATTR_KPARAM_INFO
	.align		4
.L_83:
        /*0008*/ 	.byte	0x04, 0x17
        /*000a*/ 	.short	(.L_85 - .L_84)
.L_84:
        /*000c*/ 	.word	0x00000000
        /*0010*/ 	.short	0x0003
        /*0012*/ 	.short	0x0018
        /*0014*/ 	.byte	0x00, 0xf0, 0x21, 0x00


	//----- nvinfo : EIATTR_KPARAM_INFO
	.align		4
.L_85:
        /*0018*/ 	.byte	0x04, 0x17
        /*001a*/ 	.short	(.L_87 - .L_86)
.L_86:
        /*001c*/ 	.word	0x00000000
        /*0020*/ 	.short	0x0002
        /*0022*/ 	.short	0x0010
        /*0024*/ 	.byte	0x00, 0xf0, 0x21, 0x00


	//----- nvinfo : EIATTR_KPARAM_INFO
	.align		4
.L_87:
        /*0028*/ 	.byte	0x04, 0x17
        /*002a*/ 	.short	(.L_89 - .L_88)
.L_88:
        /*002c*/ 	.word	0x00000000
        /*0030*/ 	.short	0x0001
        /*0032*/ 	.short	0x0008
        /*0034*/ 	.byte	0x00, 0xf5, 0x21, 0x00


	//----- nvinfo : EIATTR_KPARAM_INFO
	.align		4
.L_89:
        /*0038*/ 	.byte	0x04, 0x17
        /*003a*/ 	.short	(.L_91 - .L_90)
.L_90:
        /*003c*/ 	.word	0x00000000
        /*0040*/ 	.short	0x0000
        /*0042*/ 	.short	0x0000
        /*0044*/ 	.byte	0x00, 0xf5, 0x21, 0x00


	//----- nvinfo : EIATTR_SPARSE_MMA_MASK
	.align		4
.L_91:
        /*0048*/ 	.byte	0x03, 0x50
        /*004a*/ 	.short	0x0000


	//----- nvinfo : EIATTR_MAXREG_COUNT
	.align		4
        /*004c*/ 	.byte	0x03, 0x1b
        /*004e*/ 	.short	0x00ff


	//----- nvinfo : EIATTR_MERCURY_ISA_VERSION
	.align		4
        /*0050*/ 	.byte	0x03, 0x5f
        /*0052*/ 	.short	0x0101


	//----- nvinfo : EIATTR_VRC_CTA_INIT_COUNT
	.align		4
        /*0054*/ 	.byte	0x02, 0x4a
	.zero		1
	.zero		1


	//----- nvinfo : EIATTR_EXIT_INSTR_OFFSETS
	.align		4
        /*0058*/ 	.byte	0x04, 0x1c
        /*005a*/ 	.short	(.L_93 - .L_92)


	//   ....[0]....
.L_92:
        /*005c*/ 	.word	0x00000090


	//   ....[1]....
        /*0060*/ 	.word	0x00000f50


	//----- nvinfo : EIATTR_CRS_STACK_SIZE
	.align		4
.L_93:
        /*0064*/ 	.byte	0x04, 0x1e
        /*0066*/ 	.short	(.L_95 - .L_94)
.L_94:
        /*0068*/ 	.word	0x00000000


	//----- nvinfo : EIATTR_CBANK_PARAM_SIZE
	.align		4
.L_95:
        /*006c*/ 	.byte	0x03, 0x19
        /*006e*/ 	.short	0x0020


	//----- nvinfo : EIATTR_PARAM_CBANK
	.align		4
        /*0070*/ 	.byte	0x04, 0x0a
        /*0072*/ 	.short	(.L_97 - .L_96)
	.align		4
.L_96:
        /*0074*/ 	.word	index@(.nv.constant0._Z9SquareSumPKfPfmm)
        /*0078*/ 	.short	0x0380
        /*007a*/ 	.short	0x0020


	//----- nvinfo : EIATTR_SW_WAR
	.align		4
.L_97:
        /*007c*/ 	.byte	0x04, 0x36
        /*007e*/ 	.short	(.L_99 - .L_98)
.L_98:
        /*0080*/ 	.word	0x00000008
.L_99:


//--------------------- .nv.callgraph             --------------------------
	.section	.nv.callgraph,"",@"SHT_CUDA_CALLGRAPH"
	.align	4
	.sectionentsize	8
	.align		4
        /*0000*/ 	.word	0x00000000
	.align		4
        /*0004*/ 	.word	0xffffffff
	.align		4
        /*0008*/ 	.word	0x00000000
	.align		4
        /*000c*/ 	.word	0xfffffffe
	.align		4
        /*0010*/ 	.word	0x00000000
	.align		4
        /*0014*/ 	.word	0xfffffffd
	.align		4
        /*0018*/ 	.word	0x00000000
	.align		4
        /*001c*/ 	.word	0xfffffffc


//--------------------- .text._Z16CosineSimilarityPKfS0_S0_Pfi --------------------------
	.section	.text._Z16CosineSimilarityPKfS0_S0_Pfi,"ax",@progbits
	.align	128
        .global         _Z16CosineSimilarityPKfS0_S0_Pfi
        .type           _Z16CosineSimilarityPKfS0_S0_Pfi,@function
        .size           _Z16CosineSimilarityPKfS0_S0_Pfi,(.L_x_26 - _Z16CosineSimilarityPKfS0_S0_Pfi)
        .other          _Z16CosineSimilarityPKfS0_S0_Pfi,@"STO_CUDA_ENTRY STV_DEFAULT"
_Z16CosineSimilarityPKfS0_S0_Pfi:
.text._Z16CosineSimilarityPKfS0_S0_Pfi:
[----:B------:R-:W-:Y:S01]  /*0000*/  LDC R1, c[0x0][0x37c] ;  /* 0x0000df00ff017b82 */ /* 0x000fe20000000800 */
[----:B------:R-:W0:Y:S07]  /*0010*/  S2R R3, SR_TID.X ;  /* 0x0000000000037919 */ /* 0x000e2e0000002100 */
[----:B------:R-:W0:Y:S01]  /*0020*/  S2UR UR4, SR_CTAID.X ;  /* 0x00000000000479c3 */ /* 0x000e220000002500 */
[----:B------:R-:W1:Y:S07]  /*0030*/  LDCU UR5, c[0x0][0x3a0] ;  /* 0x00007400ff0577ac */ /* 0x000e6e0008000800 */
[----:B------:R-:W0:Y:S02]  /*0040*/  LDC R0, c[0x0][0x360] ;  /* 0x0000d800ff007b82 */ /* 0x000e240000000800 */
[----:B0-----:R-:W-:-:S05]  /*0050*/  IMAD R0, R0, UR4, R3 ;  /* 0x0000000400007c24 */ /* 0x001fca000f8e0203 */
[----:B-1----:R-:W-:-:S13]  /*0060*/  ISETP.GE.AND P0, PT, R0, UR5, PT ;  /* 0x0000000500007c0c */ /* 0x002fda000bf06270 */
[----:B------:R-:W-:Y:S05]  /*0070*/  @P0 EXIT ;  /* 0x000000000000094d */ /* 0x000fea0003800000 */
[----:B------:R-:W0:Y:S01]  /*0080*/  LDC.64 R2, c[0x0][0x388] ;  /* 0x0000e200ff027b82 */ /* 0x000e220000000a00 */
[----:B------:R-:W1:Y:S07]  /*0090*/  LDCU.64 UR8, c[0x0][0x358] ;  /* 0x00006b00ff0877ac */ /* 0x000e6e0008000a00 */
[----:B------:R-:W2:Y:S08]  /*00a0*/  LDC.64 R8, c[0x0][0x390] ;  /* 0x0000e400ff087b82 */ /* 0x000eb00000000a00 */
[----:B------:R-:W3:Y:S01]  /*00b0*/  LDC.64 R6, c[0x0][0x380] ;  /* 0x0000e000ff067b82 */ /* 0x000ee20000000a00 */
[----:B0-----:R-:W-:-:S06]  /*00c0*/  IMAD.WIDE R2, R0, 0x4, R2 ;  /* 0x0000000400027825 */ /* 0x001fcc00078e0202 */
[----:B-1----:R-:W4:Y:S01]  /*00d0*/  LDG.E R2, desc[UR8][R2.64] ;  /* 0x0000000802027981 */ /* 0x002f22000c1e1900 */
[----:B--2---:R-:W-:-:S06]  /*00e0*/  IMAD.WIDE R8, R0, 0x4, R8 ;  /* 0x0000000400087825 */ /* 0x004fcc00078e0208 */
[----:B------:R0:W2:Y:S01]  /*00f0*/  LDG.E R8, desc[UR8][R8.64] ;  /* 0x0000000808087981 */ /* 0x0000a2000c1e1900 */
[----:B---3--:R-:W-:-:S06]  /*0100*/  IMAD.WIDE R6, R0, 0x4, R6 ;  /* 0x0000000400067825 */ /* 0x008fcc00078e0206 */
[----:B------:R1:W3:Y:S01]  /*0110*/  LDG.E R6, desc[UR8][R6.64] ;  /* 0x0000000806067981 */ /* 0x0002e2000c1e1900 */
[----:B------:R-:W-:Y:S01]  /*0120*/  UMOV UR4, 0xe2308c3a ;  /* 0xe2308c3a00047882 */ /* 0x000fe20000000000 */
[----:B------:R-:W-:Y:S02]  /*0130*/  UMOV UR5, 0x3e45798e ;  /* 0x3e45798e00057882 */ /* 0x000fe40000000000 */
[----:B------:R-:W-:Y:S01]  /*0140*/  UMOV UR6, UR5 ;  /* 0x0000000500067c82 */ /* 0x000fe20008000000 */
[----:B------:R-:W-:Y:S01]  /*0150*/  UMOV UR7, UR5 ;  /* 0x0000000500077c82 */ /* 0x000fe20008000000 */
[----:B0-----:R-:W-:Y:S02]  /*0160*/  IMAD.U32 R9, RZ, RZ, UR6 ;  /* 0x00000006ff097e24 */ /* 0x001fe4000f8e00ff */
[----:B------:R-:W-:Y:S01]  /*0170*/  IMAD.U32 R12, RZ, RZ, UR7 ;  /* 0x00000007ff0c7e24 */ /* 0x000fe2000f8e00ff */
[----:B------:R-:W-:Y:S01]  /*0180*/  BSSY.RECONVERGENT B0, `(.L_x_0) ;  /* 0x0000022000007945 */ /* 0x000fe20003800200 */
[----:B----4-:R-:W0:Y:S08]  /*0190*/  F2F.F64.F32 R4, R2 ;  /* 0x0000000200047310 */ /* 0x010e300000201800 */
[----:B--2---:R-:W2:Y:S01]  /*01a0*/  F2F.F64.F32 R10, R8 ;  /* 0x00000008000a7310 */ /* 0x004ea20000201800 */
[----:B0-----:R-:W-:Y:S01]  /*01b0*/  DSETP.MAX.AND P0, P1, R4, UR4, PT ;  /* 0x0000000404007e2a */ /* 0x001fe2000b90f000 */
[----:B------:R-:W-:Y:S01]  /*01c0*/  IMAD.MOV.U32 R3, RZ, RZ, R5 ;  /* 0x000000ffff037224 */ /* 0x000fe200078e0005 */
[----:B--2---:R-:W-:Y:S01]  /*01d0*/  DSETP.MAX.AND P2, P3, R10, UR4, PT ;  /* 0x000000040a007e2a */ /* 0x004fe2000bb4f000 */
[----:B------:R-:W-:-:S03]  /*01e0*/  IMAD.MOV.U32 R2, RZ, RZ, R11 ;  /* 0x000000ffff027224 */ /* 0x000fc600078e000b */
[----:B------:R-:W-:Y:S02]  /*01f0*/  FSEL R3, R3, UR6, P0 ;  /* 0x0000000603037c08 */ /* 0x000fe40008000000 */
[----:B-1----:R-:W-:-:S06]  /*0200*/  FSEL R7, R2, UR7, P2 ;  /* 0x0000000702077c08 */ /* 0x002fcc0009000000 */
[----:B------:R-:W-:Y:S01]  /*0210*/  @P1 LOP3.LUT R3, R9, 0x80000, RZ, 0xfc, !PT ;  /* 0x0008000009031812 */ /* 0x000fe200078efcff */
[----:B------:R-:W-:Y:S01]  /*0220*/  UMOV UR6, UR4 ;  /* 0x0000000400067c82 */ /* 0x000fe20008000000 */
[----:B------:R-:W-:-:S03]  /*0230*/  @P3 LOP3.LUT R7, R12, 0x80000, RZ, 0xfc, !PT ;  /* 0x000800000c073812 */ /* 0x000fc600078efcff */
[----:B------:R-:W-:Y:S01]  /*0240*/  IMAD.MOV.U32 R5, RZ, RZ, R3 ;  /* 0x000000ffff057224 */ /* 0x000fe200078e0003 */
[----:B------:R-:W-:Y:S02]  /*0250*/  SEL R4, R4, UR6, P0 ;  /* 0x0000000604047c07 */ /* 0x000fe40008000000 */
[----:B------:R-:W-:Y:S01]  /*0260*/  SEL R2, R10, UR4, P2 ;  /* 0x000000040a027c07 */ /* 0x000fe20009000000 */
[----:B------:R-:W-:-:S06]  /*0270*/  IMAD.MOV.U32 R3, RZ, RZ, R7 ;  /* 0x000000ffff037224 */ /* 0x000fcc00078e0007 */
[----:B------:R-:W-:-:S06]  /*0280*/  DMUL R4, R4, R2 ;  /* 0x0000000204047228 */ /* 0x000fcc0000000000 */
[----:B------:R-:W0:Y:S01]  /*0290*/  MUFU.RCP64H R3, R5 ;  /* 0x0000000500037308 */ /* 0x000e220000001800 */
[----:B------:R-:W-:-:S06]  /*02a0*/  IMAD.MOV.U32 R2, RZ, RZ, 0x1 ;  /* 0x00000001ff027424 */ /* 0x000fcc00078e00ff */
[----:B0-----:R-:W-:-:S08]  /*02b0*/  DFMA R8, -R4, R2, 1 ;  /* 0x3ff000000408742b */ /* 0x001fd00000000102 */
[----:B------:R-:W-:-:S08]  /*02c0*/  DFMA R8, R8, R8, R8 ;  /* 0x000000080808722b */ /* 0x000fd00000000008 */
[----:B------:R-:W-:Y:S01]  /*02d0*/  DFMA R8, R2, R8, R2 ;  /* 0x000000080208722b */ /* 0x000fe20000000002 */
[----:B---3--:R-:W0:Y:S07]  /*02e0*/  F2F.F64.F32 R6, R6 ;  /* 0x0000000600067310 */ /* 0x008e2e0000201800 */
[----:B------:R-:W-:-:S08]  /*02f0*/  DFMA R2, -R4, R8, 1 ;  /* 0x3ff000000402742b */ /* 0x000fd00000000108 */
[----:B------:R-:W-:-:S08]  /*0300*/  DFMA R2, R8, R2, R8 ;  /* 0x000000020802722b */ /* 0x000fd00000000008 */
[----:B0-----:R-:W-:-:S08]  /*0310*/  DMUL R8, R6, R2 ;  /* 0x0000000206087228 */ /* 0x001fd00000000000 */
[----:B------:R-:W-:-:S08]  /*0320*/  DFMA R10, -R4, R8, R6 ;  /* 0x00000008040a722b */ /* 0x000fd00000000106 */
[----:B------:R-:W-:Y:S01]  /*0330*/  DFMA R2, R2, R10, R8 ;  /* 0x0000000a0202722b */ /* 0x000fe20000000008 */
[----:B------:R-:W-:-:S09]  /*0340*/  FSETP.GEU.AND P1, PT, |R7|, 6.5827683646048100446e-37, PT ;  /* 0x036000000700780b */ /* 0x000fd20003f2e200 */
[----:B------:R-:W-:-:S05]  /*0350*/  FFMA R8, RZ, R5, R3 ;  /* 0x00000005ff087223 */ /* 0x000fca0000000003 */
[----:B------:R-:W-:-:S13]  /*0360*/  FSETP.GT.AND P0, PT, |R8|, 1.469367938527859385e-39, PT ;  /* 0x001000000800780b */ /* 0x000fda0003f04200 */
[----:B------:R-:W-:Y:S05]  /*0370*/  @P0 BRA P1, `(.L_x_1) ;  /* 0x0000000000080947 */ /* 0x000fea0000800000 */
[----:B------:R-:W-:-:S07]  /*0380*/  MOV R10, 0x3a0 ;  /* 0x000003a0000a7802 */ /* 0x000fce0000000f00 */
[----:B------:R-:W-:Y:S05]  /*0390*/  CALL.REL.NOINC `($__internal_0_$__cuda_sm20_div_rn_f64_full) ;  /* 0x00000000001c7944 */ /* 0x000fea0003c00000 */
.L_x_1:
[----:B------:R-:W-:Y:S05]  /*03a0*/  BSYNC.RECONVERGENT B0 ;  /* 0x0000000000007941 */ /* 0x000fea0003800200 */
.L_x_0:
[----:B------:R-:W0:Y:S01]  /*03b0*/  LDC.64 R4, c[0x0][0x398] ;  /* 0x0000e600ff047b82 */ /* 0x000e220000000a00 */
[----:B------:R-:W-:-:S10]  /*03c0*/  DADD R2, -R2, 1 ;  /* 0x3ff0000002027429 */ /* 0x000fd40000000100 */
[----:B------:R-:W1:Y:S01]  /*03d0*/  F2F.F32.F64 R3, R2 ;  /* 0x0000000200037310 */ /* 0x000e620000301000 */
[----:B0-----:R-:W-:-:S05]  /*03e0*/  IMAD.WIDE R4, R0, 0x4, R4 ;  /* 0x0000000400047825 */ /* 0x001fca00078e0204 */
[----:B-1----:R-:W-:Y:S01]  /*03f0*/  STG.E desc[UR8][R4.64], R3 ;  /* 0x0000000304007986 */ /* 0x002fe2000c101908 */
[----:B------:R-:W-:Y:S05]  /*0400*/  EXIT ;  /* 0x000000000000794d */ /* 0x000fea0003800000 */
        .weak           $__internal_0_$__cuda_sm20_div_rn_f64_full
        .type           $__internal_0_$__cuda_sm20_div_rn_f64_full,@function
        .size           $__internal_0_$__cuda_sm20_div_rn_f64_full,(.L_x_26 - $__internal_0_$__cuda_sm20_div_rn_f64_full)
$__internal_0_$__cuda_sm20_div_rn_f64_full:
[C---:B------:R-:W-:Y:S01]  /*0410*/  FSETP.GEU.AND P0, PT, |R5|.reuse, 1.469367938527859385e-39, PT ;  /* 0x001000000500780b */ /* 0x040fe20003f0e200 */
[----:B------:R-:W-:Y:S01]  /*0420*/  IMAD.MOV.U32 R16, RZ, RZ, 0x1 ;  /* 0x00000001ff107424 */ /* 0x000fe200078e00ff */
[----:B------:R-:W-:Y:S01]  /*0430*/  LOP3.LUT R2, R5, 0x800fffff, RZ, 0xc0, !PT ;  /* 0x800fffff05027812 */ /* 0x000fe200078ec0ff */
[----:B------:R-:W-:Y:S01]  /*0440*/  BSSY.RECONVERGENT B1, `(.L_x_2) ;  /* 0x0000055000017945 */ /* 0x000fe20003800200 */
[C---:B------:R-:W-:Y:S02]  /*0450*/  FSETP.GEU.AND P2, PT, |R7|.reuse, 1.469367938527859385e-39, PT ;  /* 0x001000000700780b */ /* 0x040fe40003f4e200 */
[----:B------:R-:W-:Y:S01]  /*0460*/  LOP3.LUT R3, R2, 0x3ff00000, RZ, 0xfc, !PT ;  /* 0x3ff0000002037812 */ /* 0x000fe200078efcff */
[----:B------:R-:W-:Y:S01]  /*0470*/  IMAD.MOV.U32 R2, RZ, RZ, R4 ;  /* 0x000000ffff027224 */ /* 0x000fe200078e0004 */
[----:B------:R-:W-:Y:S02]  /*0480*/  LOP3.LUT R11, R7, 0x7ff00000, RZ, 0xc0, !PT ;  /* 0x7ff00000070b7812 */ /* 0x000fe400078ec0ff */
[----:B------:R-:W-:-:S03]  /*0490*/  LOP3.LUT R14, R5, 0x7ff00000, RZ, 0xc0, !PT ;  /* 0x7ff00000050e7812 */ /* 0x000fc600078ec0ff */
[----:B------:R-:W-:Y:S01]  /*04a0*/  @!P0 DMUL R2, R4, 8.98846567431157953865e+307 ;  /* 0x7fe0000004028828 */ /* 0x000fe20000000000 */
[----:B------:R-:W-:-:S03]  /*04b0*/  ISETP.GE.U32.AND P1, PT, R11, R14, PT ;  /* 0x0000000e0b00720c */ /* 0x000fc60003f26070 */
[----:B------:R-:W-:Y:S01]  /*04c0*/  @!P2 LOP3.LUT R12, R5, 0x7ff00000, RZ, 0xc0, !PT ;  /* 0x7ff00000050ca812 */ /* 0x000fe200078ec0ff */
[----:B------:R-:W-:Y:S01]  /*04d0*/  @!P2 IMAD.MOV.U32 R18, RZ, RZ, RZ ;  /* 0x000000ffff12a224 */ /* 0x000fe200078e00ff */
[----:B------:R-:W0:Y:S02]  /*04e0*/  MUFU.RCP64H R17, R3 ;  /* 0x0000000300117308 */ /* 0x000e240000001800 */
[----:B------:R-:W-:Y:S01]  /*04f0*/  @!P2 ISETP.GE.U32.AND P3, PT, R11, R12, PT ;  /* 0x0000000c0b00a20c */ /* 0x000fe20003f66070 */
[----:B------:R-:W-:-:S05]  /*0500*/  IMAD.MOV.U32 R12, RZ, RZ, 0x1ca00000 ;  /* 0x1ca00000ff0c7424 */ /* 0x000fca00078e00ff */
[----:B------:R-:W-:-:S04]  /*0510*/  @!P2 SEL R13, R12, 0x63400000, !P3 ;  /* 0x634000000c0da807 */ /* 0x000fc80005800000 */
[----:B------:R-:W-:-:S04]  /*0520*/  @!P2 LOP3.LUT R13, R13, 0x80000000, R7, 0xf8, !PT ;  /* 0x800000000d0da812 */ /* 0x000fc800078ef807 */
[----:B------:R-:W-:Y:S01]  /*0530*/  @!P2 LOP3.LUT R19, R13, 0x100000, RZ, 0xfc, !PT ;  /* 0x001000000d13a812 */ /* 0x000fe200078efcff */
[----:B0-----:R-:W-:-:S08]  /*0540*/  DFMA R8, R16, -R2, 1 ;  /* 0x3ff000001008742b */ /* 0x001fd00000000802 */
[----:B------:R-:W-:-:S08]  /*0550*/  DFMA R8, R8, R8, R8 ;  /* 0x000000080808722b */ /* 0x000fd00000000008 */
[----:B------:R-:W-:Y:S01]  /*0560*/  DFMA R16, R16, R8, R16 ;  /* 0x000000081010722b */ /* 0x000fe20000000010 */
[----:B------:R-:W-:Y:S01]  /*0570*/  SEL R9, R12, 0x63400000, !P1 ;  /* 0x634000000c097807 */ /* 0x000fe20004800000 */
[----:B------:R-:W-:-:S03]  /*0580*/  IMAD.MOV.U32 R8, RZ, RZ, R6 ;  /* 0x000000ffff087224 */ /* 0x000fc600078e0006 */
[----:B------:R-:W-:-:S03]  /*0590*/  LOP3.LUT R9, R9, 0x800fffff, R7, 0xf8, !PT ;  /* 0x800fffff09097812 */ /* 0x000fc600078ef807 */
[----:B------:R-:W-:-:S03]  /*05a0*/  DFMA R20, R16, -R2, 1 ;  /* 0x3ff000001014742b */ /* 0x000fc60000000802 */
[----:B------:R-:W-:-:S05]  /*05b0*/  @!P2 DFMA R8, R8, 2, -R18 ;  /* 0x400000000808a82b */ /* 0x000fca0000000812 */
[----:B------:R-:W-:Y:S01]  /*05c0*/  DFMA R16, R16, R20, R16 ;  /* 0x000000141010722b */ /* 0x000fe20000000010 */
[----:B------:R-:W-:Y:S02]  /*05d0*/  IMAD.MOV.U32 R21, RZ, RZ, R11 ;  /* 0x000000ffff157224 */ /* 0x000fe400078e000b */
[----:B------:R-:W-:Y:S01]  /*05e0*/  IMAD.MOV.U32 R20, RZ, RZ, R14 ;  /* 0x000000ffff147224 */ /* 0x000fe200078e000e */
[----:B------:R-:W-:Y:S02]  /*05f0*/  @!P0 LOP3.LUT R20, R3, 0x7ff00000, RZ, 0xc0, !PT ;  /* 0x7ff0000003148812 */ /* 0x000fe400078ec0ff */
[----:B------:R-:W-:Y:S02]  /*0600*/  @!P2 LOP3.LUT R21, R9, 0x7ff00000, RZ, 0xc0, !PT ;  /* 0x7ff000000915a812 */ /* 0x000fe400078ec0ff */
[----:B------:R-:W-:Y:S01]  /*0610*/  DMUL R18, R16, R8 ;  /* 0x0000000810127228 */ /* 0x000fe20000000000 */
[----:B------:R-:W-:Y:S02]  /*0620*/  VIADD R22, R20, 0xffffffff ;  /* 0xffffffff14167836 */ /* 0x000fe40000000000 */
[----:B------:R-:W-:-:S05]  /*0630*/  VIADD R13, R21, 0xffffffff ;  /* 0xffffffff150d7836 */ /* 0x000fca0000000000 */
[----:B------:R-:W-:Y:S01]  /*0640*/  DFMA R14, R18, -R2, R8 ;  /* 0x80000002120e722b */ /* 0x000fe20000000008 */
[----:B------:R-:W-:-:S04]  /*0650*/  ISETP.GT.U32.AND P0, PT, R13, 0x7feffffe, PT ;  /* 0x7feffffe0d00780c */ /* 0x000fc80003f04070 */
[----:B------:R-:W-:-:S03]  /*0660*/  ISETP.GT.U32.OR P0, PT, R22, 0x7feffffe, P0 ;  /* 0x7feffffe1600780c */ /* 0x000fc60000704470 */
[----:B------:R-:W-:-:S10]  /*0670*/  DFMA R14, R16, R14, R18 ;  /* 0x0000000e100e722b */ /* 0x000fd40000000012 */
[----:B------:R-:W-:Y:S05]  /*0680*/  @P0 BRA `(.L_x_3) ;  /* 0x00000000006c0947 */ /* 0x000fea0003800000 */
[----:B------:R-:W-:-:S04]  /*0690*/  LOP3.LUT R16, R5, 0x7ff00000, RZ, 0xc0, !PT ;  /* 0x7ff0000005107812 */ /* 0x000fc800078ec0ff */
[CC--:B------:R-:W-:Y:S02]  /*06a0*/  VIADDMNMX R6, R11.reuse, -R16.reuse, 0xb9600000, !PT ;  /* 0xb96000000b067446 */ /* 0x0c0fe40007800910 */
[----:B------:R-:W-:Y:S02]  /*06b0*/  ISETP.GE.U32.AND P0, PT, R11, R16, PT ;  /* 0x000000100b00720c */ /* 0x000fe40003f06070 */
[----:B------:R-:W-:Y:S02]  /*06c0*/  VIMNMX R6, PT, PT, R6, 0x46a00000, PT ;  /* 0x46a0000006067848 */ /* 0x000fe40003fe0100 */
[----:B------:R-:W-:-:S05]  /*06d0*/  SEL R11, R12, 0x63400000, !P0 ;  /* 0x634000000c0b7807 */ /* 0x000fca0004000000 */
[----:B------:R-:W-:Y:S02]  /*06e0*/  IMAD.IADD R11, R6, 0x1, -R11 ;  /* 0x00000001060b7824 */ /* 0x000fe400078e0a0b */
[----:B------:R-:W-:Y:S02]  /*06f0*/  IMAD.MOV.U32 R6, RZ, RZ, RZ ;  /* 0x000000ffff067224 */ /* 0x000fe400078e00ff */
[----:B------:R-:W-:-:S06]  /*0700*/  VIADD R7, R11, 0x7fe00000 ;  /* 0x7fe000000b077836 */ /* 0x000fcc0000000000 */
[----:B------:R-:W-:-:S10]  /*0710*/  DMUL R12, R14, R6 ;  /* 0x000000060e0c7228 */ /* 0x000fd40000000000 */
[----:B------:R-:W-:-:S13]  /*0720*/  FSETP.GTU.AND P0, PT, |R13|, 1.469367938527859385e-39, PT ;  /* 0x001000000d00780b */ /* 0x000fda0003f0c200 */
[----:B------:R-:W-:Y:S05]  /*0730*/  @P0 BRA `(.L_x_4) ;  /* 0x0000000000940947 */ /* 0x000fea0003800000 */
[----:B------:R-:W-:Y:S01]  /*0740*/  DFMA R2, R14, -R2, R8 ;  /* 0x800000020e02722b */ /* 0x000fe20000000008 */
[----:B------:R-:W-:-:S09]  /*0750*/  IMAD.MOV.U32 R6, RZ, RZ, RZ ;  /* 0x000000ffff067224 */ /* 0x000fd200078e00ff */
[C---:B------:R-:W-:Y:S02]  /*0760*/  FSETP.NEU.AND P0, PT, R3.reuse, RZ, PT ;  /* 0x000000ff0300720b */ /* 0x040fe40003f0d000 */
[----:B------:R-:W-:-:S04]  /*0770*/  LOP3.LUT R5, R3, 0x80000000, R5, 0x48, !PT ;  /* 0x8000000003057812 */ /* 0x000fc800078e4805 */
[----:B------:R-:W-:-:S07]  /*0780*/  LOP3.LUT R7, R5, R7, RZ, 0xfc, !PT ;  /* 0x0000000705077212 */ /* 0x000fce00078efcff */
[----:B------:R-:W-:Y:S05]  /*0790*/  @!P0 BRA `(.L_x_4) ;  /* 0x00000000007c8947 */ /* 0x000fea0003800000 */
[----:B------:R-:W-:Y:S01]  /*07a0*/  IMAD.MOV R3, RZ, RZ, -R11 ;  /* 0x000000ffff037224 */ /* 0x000fe200078e0a0b */
[----:B------:R-:W-:Y:S01]  /*07b0*/  DMUL.RP R6, R14, R6 ;  /* 0x000000060e067228 */ /* 0x000fe20000008000 */
[----:B------:R-:W-:Y:S01]  /*07c0*/  IMAD.MOV.U32 R2, RZ, RZ, RZ ;  /* 0x000000ffff027224 */ /* 0x000fe200078e00ff */
[----:B------:R-:W-:-:S05]  /*07d0*/  IADD3 R11, PT, PT, -R11, -0x43300000, RZ ;  /* 0xbcd000000b0b7810 */ /* 0x000fca0007ffe1ff */
[----:B------:R-:W-:-:S03]  /*07e0*/  DFMA R2, R12, -R2, R14 ;  /* 0x800000020c02722b */ /* 0x000fc6000000000e */
[----:B------:R-:W-:-:S07]  /*07f0*/  LOP3.LUT R5, R7, R5, RZ, 0x3c, !PT ;  /* 0x0000000507057212 */ /* 0x000fce00078e3cff */
[----:B------:R-:W-:-:S04]  /*0800*/  FSETP.NEU.AND P0, PT, |R3|, R11, PT ;  /* 0x0000000b0300720b */ /* 0x000fc80003f0d200 */
[----:B------:R-:W-:Y:S02]  /*0810*/  FSEL R12, R6, R12, !P0 ;  /* 0x0000000c060c7208 */ /* 0x000fe40004000000 */
[----:B------:R-:W-:Y:S01]  /*0820*/  FSEL R13, R5, R13, !P0 ;  /* 0x0000000d050d7208 */ /* 0x000fe20004000000 */
[----:B------:R-:W-:Y:S06]  /*0830*/  BRA `(.L_x_4) ;  /* 0x0000000000547947 */ /* 0x000fec0003800000 */
.L_x_3:
[----:B------:R-:W-:-:S14]  /*0840*/  DSETP.NAN.AND P0, PT, R6, R6, PT ;  /* 0x000000060600722a */ /* 0x000fdc0003f08000 */
[----:B------:R-:W-:Y:S05]  /*0850*/  @P0 BRA `(.L_x_5) ;  /* 0x0000000000440947 */ /* 0x000fea0003800000 */
[----:B------:R-:W-:-:S14]  /*0860*/  DSETP.NAN.AND P0, PT, R4, R4, PT ;  /* 0x000000040400722a */ /* 0x000fdc0003f08000 */
[----:B------:R-:W-:Y:S05]  /*0870*/  @P0 BRA `(.L_x_6) ;  /* 0x0000000000300947 */ /* 0x000fea0003800000 */
[----:B------:R-:W-:Y:S01]  /*0880*/  ISETP.NE.AND P0, PT, R21, R20, PT ;  /* 0x000000141500720c */ /* 0x000fe20003f05270 */
[----:B------:R-:W-:Y:S02]  /*0890*/  IMAD.MOV.U32 R12, RZ, RZ, 0x0 ;  /* 0x00000000ff0c7424 */ /* 0x000fe400078e00ff */
[----:B------:R-:W-:-:S10]  /*08a0*/  IMAD.MOV.U32 R13, RZ, RZ, -0x80000 ;  /* 0xfff80000ff0d7424 */ /* 0x000fd400078e00ff */
[----:B------:R-:W-:Y:S05]  /*08b0*/  @!P0 BRA `(.L_x_4) ;  /* 0x0000000000348947 */ /* 0x000fea0003800000 */
[----:B------:R-:W-:Y:S02]  /*08c0*/  ISETP.NE.AND P0, PT, R21, 0x7ff00000, PT ;  /* 0x7ff000001500780c */ /* 0x000fe40003f05270 */
[----:B------:R-:W-:Y:S02]  /*08d0*/  LOP3.LUT R13, R7, 0x80000000, R5, 0x48, !PT ;  /* 0x80000000070d7812 */ /* 0x000fe400078e4805 */
[----:B------:R-:W-:-:S13]  /*08e0*/  ISETP.EQ.OR P0, PT, R20, RZ, !P0 ;  /* 0x000000ff1400720c */ /* 0x000fda0004702670 */
[----:B------:R-:W-:Y:S01]  /*08f0*/  @P0 LOP3.LUT R2, R13, 0x7ff00000, RZ, 0xfc, !PT ;  /* 0x7ff000000d020812 */ /* 0x000fe200078efcff */
[----:B------:R-:W-:Y:S02]  /*0900*/  @!P0 IMAD.MOV.U32 R12, RZ, RZ, RZ ;  /* 0x000000ffff0c8224 */ /* 0x000fe400078e00ff */
[----:B------:R-:W-:Y:S02]  /*0910*/  @P0 IMAD.MOV.U32 R12, RZ, RZ, RZ ;  /* 0x000000ffff0c0224 */ /* 0x000fe400078e00ff */
[----:B------:R-:W-:Y:S01]  /*0920*/  @P0 IMAD.MOV.U32 R13, RZ, RZ, R2 ;  /* 0x000000ffff0d0224 */ /* 0x000fe200078e0002 */
[----:B------:R-:W-:Y:S06]  /*0930*/  BRA `(.L_x_4) ;  /* 0x0000000000147947 */ /* 0x000fec0003800000 */
.L_x_6:
[----:B------:R-:W-:Y:S01]  /*0940*/  LOP3.LUT R13, R5, 0x80000, RZ, 0xfc, !PT ;  /* 0x00080000050d7812 */ /* 0x000fe200078efcff */
[----:B------:R-:W-:Y:S01]  /*0950*/  IMAD.MOV.U32 R12, RZ, RZ, R4 ;  /* 0x000000ffff0c7224 */ /* 0x000fe200078e0004 */
[----:B------:R-:W-:Y:S06]  /*0960*/  BRA `(.L_x_4) ;  /* 0x0000000000087947 */ /* 0x000fec0003800000 */
.L_x_5:
[----:B------:R-:W-:Y:S01]  /*0970*/  LOP3.LUT R13, R7, 0x80000, RZ, 0xfc, !PT ;  /* 0x00080000070d7812 */ /* 0x000fe200078efcff */
[----:B------:R-:W-:-:S07]  /*0980*/  IMAD.MOV.U32 R12, RZ, RZ, R6 ;  /* 0x000000ffff0c7224 */ /* 0x000fce00078e0006 */
.L_x_4:
[----:B------:R-:W-:Y:S05]  /*0990*/  BSYNC.RECONVERGENT B1 ;  /* 0x0000000000017941 */ /* 0x000fea0003800200 */
.L_x_2:
[----:B------:R-:W-:Y:S02]  /*09a0*/  IMAD.MOV.U32 R11, RZ, RZ, 0x0 ;  /* 0x00000000ff0b7424 */ /* 0x000fe400078e00ff */
[----:B------:R-:W-:Y:S02]  /*09b0*/  IMAD.MOV.U32 R2, RZ, RZ, R12 ;  /* 0x000000ffff027224 */ /* 0x000fe400078e000c */
[----:B------:R-:W-:Y:S01]  /*09c0*/  IMAD.MOV.U32 R3, RZ, RZ, R13 ;  /* 0x000000ffff037224 */ /* 0x000fe200078e000d */
[----:B------:R-:W-:Y:S06]  /*09d0*/  RET.REL.NODEC R10 `(_Z16CosineSimilarityPKfS0_S0_Pfi) ;  /* 0xfffffff40a887950 */ /* 0x000fec0003c3ffff */
.L_x_7:
[----:B------:R-:W-:-:S00]  /*09e0*/  BRA `(.L_x_7) ;  /* 0xfffffffc00fc7947 */ /* 0x000fc0000383ffff */
[----:B------:R-:W-:-:S00]  /*09f0*/  NOP ;  /* 0x0000000000007918 */ /* 0x000fc00000000000 */
        /* <DEDUP_REMOVED lines=8> */
.L_x_26:


//--------------------- .text._Z10RowWiseSumPKfPfmm --------------------------
	.section	.text._Z10RowWiseSumPKfPfmm,"ax",@progbits
	.align	128
        .global         _Z10RowWiseSumPKfPfmm
        .type           _Z10RowWiseSumPKfPfmm,@function
        .size           _Z10RowWiseSumPKfPfmm,(.L_x_29 - _Z10RowWiseSumPKfPfmm)
        .other          _Z10RowWiseSumPKfPfmm,@"STO_CUDA_ENTRY STV_DEFAULT"
_Z10RowWiseSumPKfPfmm:
.text._Z10RowWiseSumPKfPfmm:
[----:B------:R-:W-:Y:S01]  /*0000*/  LDC R1, c[0x0][0x37c] ;  /* 0x0000df00ff017b82 */ /* 0x000fe20000000800 */
[----:B------:R-:W0:Y:S07]  /*0010*/  S2R R3, SR_TID.X ;  /* 0x0000000000037919 */ /* 0x000e2e0000002100 */
[----:B------:R-:W0:Y:S01]  /*0020*/  S2UR UR4, SR_CTAID.X ;  /* 0x00000000000479c3 */ /* 0x000e220000002500 */
[----:B------:R-:W1:Y:S07]  /*0030*/  LDCU.64 UR6, c[0x0][0x390] ;  /* 0x00007200ff0677ac */ /* 0x000e6e0008000a00 */
[----:B------:R-:W0:Y:S02]  /*0040*/  LDC R4, c[0x0][0x360] ;  /* 0x0000d800ff047b82 */ /* 0x000e240000000800 */
[----:B0-----:R-:W-:-:S05]  /*0050*/  IMAD R4, R4, UR4, R3 ;  /* 0x0000000404047c24 */ /* 0x001fca000f8e0203 */
[----:B-1----:R-:W-:Y:S02]  /*0060*/  ISETP.GE.U32.AND P0, PT, R4, UR6, PT ;  /* 0x0000000604007c0c */ /* 0x002fe4000bf06070 */
[----:B------:R-:W-:-:S04]  /*0070*/  SHF.R.S32.HI R5, RZ, 0x1f, R4 ;  /* 0x0000001fff057819 */ /* 0x000fc80000011404 */
[----:B------:R-:W-:-:S13]  /*0080*/  ISETP.GE.U32.AND.EX P0, PT, R5, UR7, PT, P0 ;  /* 0x0000000705007c0c */ /* 0x000fda000bf06100 */
[----:B------:R-:W-:Y:S05]  /*0090*/  @P0 EXIT ;  /* 0x000000000000094d */ /* 0x000fea0003800000 */
[----:B------:R-:W0:Y:S01]  /*00a0*/  LDCU.64 UR8, c[0x0][0x398] ;  /* 0x00007300ff0877ac */ /* 0x000e220008000a00 */
[----:B------:R-:W1:Y:S01]  /*00b0*/  LDCU.64 UR4, c[0x0][0x388] ;  /* 0x00007100ff0477ac */ /* 0x000e620008000a00 */
[----:B------:R-:W2:Y:S01]  /*00c0*/  LDCU.64 UR10, c[0x0][0x358] ;  /* 0x00006b00ff0a77ac */ /* 0x000ea20008000a00 */
[----:B0-----:R-:W-:-:S04]  /*00d0*/  ISETP.NE.U32.AND P0, PT, RZ, UR8, PT ;  /* 0x00000008ff007c0c */ /* 0x001fc8000bf05070 */
[----:B------:R-:W-:Y:S02]  /*00e0*/  ISETP.NE.AND.EX P0, PT, RZ, UR9, PT, P0 ;  /* 0x00000009ff007c0c */ /* 0x000fe4000bf05300 */
[----:B-1----:R-:W-:-:S04]  /*00f0*/  LEA R2, P1, R4, UR4, 0x2 ;  /* 0x0000000404027c11 */ /* 0x002fc8000f8210ff */
[----:B------:R-:W-:-:S05]  /*0100*/  LEA.HI.X R3, R4, UR5, R5, 0x2, P1 ;  /* 0x0000000504037c11 */ /* 0x000fca00088f1405 */
[----:B--2---:R0:W-:Y:S02]  /*0110*/  STG.E desc[UR10][R2.64], RZ ;  /* 0x000000ff02007986 */ /* 0x0041e4000c10190a */
[----:B------:R-:W-:Y:S05]  /*0120*/  @!P0 EXIT ;  /* 0x000000000000894d */ /* 0x000fea0003800000 */
[----:B------:R-:W-:Y:S02]  /*0130*/  UISETP.GE.U32.AND UP0, UPT, UR8, 0x10, UPT ;  /* 0x000000100800788c */ /* 0x000fe4000bf06070 */
[----:B------:R-:W-:Y:S01]  /*0140*/  IMAD R5, R5, UR8, RZ ;  /* 0x0000000805057c24 */ /* 0x000fe2000f8e02ff */
[----:B------:R-:W-:Y:S01]  /*0150*/  ULOP3.LUT UR12, UR8, 0xf, URZ, 0xc0, !UPT ;  /* 0x0000000f080c7892 */ /* 0x000fe2000f8ec0ff */
[----:B------:R-:W-:Y:S01]  /*0160*/  IMAD.MOV.U32 R11, RZ, RZ, RZ ;  /* 0x000000ffff0b7224 */ /* 0x000fe200078e00ff */
[----:B------:R-:W-:Y:S02]  /*0170*/  UISETP.GE.U32.AND.EX UP0, UPT, UR9, URZ, UPT, UP0 ;  /* 0x000000ff0900728c */ /* 0x000fe4000bf06100 */
[C---:B------:R-:W-:Y:S01]  /*0180*/  IMAD R7, R4.reuse, UR9, R5 ;  /* 0x0000000904077c24 */ /* 0x040fe2000f8e0205 */
[----:B------:R-:W-:Y:S01]  /*0190*/  UMOV UR5, URZ ;  /* 0x000000ff00057c82 */ /* 0x000fe20008000000 */
[----:B------:R-:W-:Y:S01]  /*01a0*/  IMAD.WIDE.U32 R4, R4, UR8, RZ ;  /* 0x0000000804047c25 */ /* 0x000fe2000f8e00ff */
[----:B------:R-:W-:-:S03]  /*01b0*/  UMOV UR6, URZ ;  /* 0x000000ff00067c82 */ /* 0x000fc60008000000 */
[----:B------:R-:W-:Y:S01]  /*01c0*/  IMAD.IADD R7, R5, 0x1, R7 ;  /* 0x0000000105077824 */ /* 0x000fe200078e0207 */
[----:B------:R-:W-:Y:S06]  /*01d0*/  BRA.U !UP0, `(.L_x_8) ;  /* 0x0000000508087547 */ /* 0x000fec000b800000 */
[----:B------:R-:W1:Y:S01]  /*01e0*/  LDCU.64 UR14, c[0x0][0x380] ;  /* 0x00007000ff0e77ac */ /* 0x000e620008000a00 */
[----:B------:R-:W-:Y:S01]  /*01f0*/  IMAD.MOV.U32 R11, RZ, RZ, RZ ;  /* 0x000000ffff0b7224 */ /* 0x000fe200078e00ff */
[----:B------:R-:W2:Y:S01]  /*0200*/  LDCU UR6, c[0x0][0x39c] ;  /* 0x00007380ff0677ac */ /* 0x000ea20008000800 */
[----:B------:R-:W-:-:S07]  /*0210*/  ULOP3.LUT UR5, UR8, 0xfffffff0, URZ, 0xc0, !UPT ;  /* 0xfffffff008057892 */ /* 0x000fce000f8ec0ff */
[----:B------:R-:W-:Y:S01]  /*0220*/  UMOV UR4, UR5 ;  /* 0x0000000500047c82 */ /* 0x000fe20008000000 */
[----:B-1----:R-:W-:-:S04]  /*0230*/  LEA R0, P0, R4, UR14, 0x2 ;  /* 0x0000000e04007c11 */ /* 0x002fc8000f8010ff */
[----:B------:R-:W-:Y:S01]  /*0240*/  IADD3 R0, P1, PT, R0, 0x20, RZ ;  /* 0x0000002000007810 */ /* 0x000fe20007f3e0ff */
[----:B--2---:R-:W-:Y:S01]  /*0250*/  UMOV UR7, UR6 ;  /* 0x0000000600077c82 */ /* 0x004fe20008000000 */
[----:B------:R-:W-:-:S05]  /*0260*/  LEA.HI.X R9, R4, UR15, R7, 0x2, P0 ;  /* 0x0000000f04097c11 */ /* 0x000fca00080f1407 */
[----:B------:R-:W-:-:S07]  /*0270*/  IMAD.X R9, RZ, RZ, R9, P1 ;  /* 0x000000ffff097224 */ /* 0x000fce00008e0609 */
.L_x_9:
[----:B------:R-:W-:-:S05]  /*0280*/  IMAD.MOV.U32 R8, RZ, RZ, R0 ;  /* 0x000000ffff087224 */ /* 0x000fca00078e0000 */
[----:B------:R-:W2:Y:S02]  /*0290*/  LDG.E R0, desc[UR10][R8.64+-0x20] ;  /* 0xffffe00a08007981 */ /* 0x000ea4000c1e1900 */
[----:B--23--:R-:W-:-:S05]  /*02a0*/  FADD R11, R0, R11 ;  /* 0x0000000b000b7221 */ /* 0x00cfca0000000000 */
[----:B------:R1:W-:Y:S04]  /*02b0*/  STG.E desc[UR10][R2.64], R11 ;  /* 0x0000000b02007986 */ /* 0x0003e8000c10190a */
[----:B------:R-:W2:Y:S02]  /*02c0*/  LDG.E R0, desc[UR10][R8.64+-0x1c] ;  /* 0xffffe40a08007981 */ /* 0x000ea4000c1e1900 */
[----:B--2---:R-:W-:-:S05]  /*02d0*/  FADD R13, R11, R0 ;  /* 0x000000000b0d7221 */ /* 0x004fca0000000000 */
[----:B------:R2:W-:Y:S04]  /*02e0*/  STG.E desc[UR10][R2.64], R13 ;  /* 0x0000000d02007986 */ /* 0x0005e8000c10190a */
[----:B------:R-:W3:Y:S02]  /*02f0*/  LDG.E R0, desc[UR10][R8.64+-0x18] ;  /* 0xffffe80a08007981 */ /* 0x000ee4000c1e1900 */
[----:B---3--:R-:W-:-:S05]  /*0300*/  FADD R15, R13, R0 ;  /* 0x000000000d0f7221 */ /* 0x008fca0000000000 */
[----:B------:R3:W-:Y:S04]  /*0310*/  STG.E desc[UR10][R2.64], R15 ;  /* 0x0000000f02007986 */ /* 0x0007e8000c10190a */
[----:B------:R-:W4:Y:S02]  /*0320*/  LDG.E R0, desc[UR10][R8.64+-0x14] ;  /* 0xffffec0a08007981 */ /* 0x000f24000c1e1900 */
[----:B----4-:R-:W-:-:S05]  /*0330*/  FADD R17, R15, R0 ;  /* 0x000000000f117221 */ /* 0x010fca0000000000 */
[----:B------:R4:W-:Y:S04]  /*0340*/  STG.E desc[UR10][R2.64], R17 ;  /* 0x0000001102007986 */ /* 0x0009e8000c10190a */
[----:B------:R-:W1:Y:S02]  /*0350*/  LDG.E R0, desc[UR10][R8.64+-0x10] ;  /* 0xfffff00a08007981 */ /* 0x000e64000c1e1900 */
[----:B-1----:R-:W-:-:S05]  /*0360*/  FADD R11, R17, R0 ;  /* 0x00000000110b7221 */ /* 0x002fca0000000000 */
        /* <DEDUP_REMOVED lines=12> */
[----:B------:R-:W-:Y:S04]  /*0430*/  STG.E desc[UR10][R2.64], R11 ;  /* 0x0000000b02007986 */ /* 0x000fe8000c10190a */
        /* <DEDUP_REMOVED lines=18> */
[----:B------:R-:W2:Y:S01]  /*0560*/  LDG.E R0, desc[UR10][R8.64+0x1c] ;  /* 0x00001c0a08007981 */ /* 0x000ea2000c1e1900 */
[----:B------:R-:W-:-:S04]  /*0570*/  UIADD3 UR4, UP0, UPT, UR4, -0x10, URZ ;  /* 0xfffffff004047890 */ /* 0x000fc8000ff1e0ff */
[----:B------:R-:W-:Y:S02]  /*0580*/  UIADD3.X UR7, UPT, UPT, UR7, -0x1, URZ, UP0, !UPT ;  /* 0xffffffff07077890 */ /* 0x000fe400087fe4ff */
[----:B------:R-:W-:-:S04]  /*0590*/  UISETP.NE.U32.AND UP0, UPT, UR4, URZ, UPT ;  /* 0x000000ff0400728c */ /* 0x000fc8000bf05070 */
[----:B------:R-:W-:Y:S01]  /*05a0*/  UISETP.NE.AND.EX UP0, UPT, UR7, URZ, UPT, UP0 ;  /* 0x000000ff0700728c */ /* 0x000fe2000bf05300 */
[----:B--2---:R-:W-:Y:S01]  /*05b0*/  FADD R11, R15, R0 ;  /* 0x000000000f0b7221 */ /* 0x004fe20000000000 */
[----:B------:R-:W-:-:S04]  /*05c0*/  IADD3 R0, P0, PT, R8, 0x40, RZ ;  /* 0x0000004008007810 */ /* 0x000fc80007f1e0ff */
[----:B------:R3:W-:Y:S01]  /*05d0*/  STG.E desc[UR10][R2.64], R11 ;  /* 0x0000000b02007986 */ /* 0x0007e2000c10190a */
[----:B------:R-:W-:Y:S02]  /*05e0*/  IMAD.X R9, RZ, RZ, R9, P0 ;  /* 0x000000ffff097224 */ /* 0x000fe400000e0609 */
[----:B------:R-:W-:Y:S06]  /*05f0*/  BRA.U UP0, `(.L_x_9) ;  /* 0xfffffffd00207547 */ /* 0x000fec000b83ffff */
.L_x_8:
[----:B------:R-:W-:-:S04]  /*0600*/  ISETP.NE.U32.AND P0, PT, RZ, UR12, PT ;  /* 0x0000000cff007c0c */ /* 0x000fc8000bf05070 */
[----:B------:R-:W-:-:S13]  /*0610*/  ISETP.NE.AND.EX P0, PT, RZ, RZ, PT, P0 ;  /* 0x000000ffff00720c */ /* 0x000fda0003f05300 */
[----:B------:R-:W-:Y:S05]  /*0620*/  @!P0 EXIT ;  /* 0x000000000000894d */ /* 0x000fea0003800000 */
[----:B------:R-:W-:Y:S02]  /*0630*/  UISETP.GE.U32.AND UP0, UPT, UR12, 0x8, UPT ;  /* 0x000000080c00788c */ /* 0x000fe4000bf06070 */
[----:B------:R-:W-:Y:S02]  /*0640*/  ULOP3.LUT UR7, UR8, 0x7, URZ, 0xc0, !UPT ;  /* 0x0000000708077892 */ /* 0x000fe4000f8ec0ff */
[----:B------:R-:W-:-:S09]  /*0650*/  UISETP.GE.U32.AND.EX UP0, UPT, URZ, URZ, UPT, UP0 ;  /* 0x000000ffff00728c */ /* 0x000fd2000bf06100 */
[----:B------:R-:W-:Y:S05]  /*0660*/  BRA.U !UP0, `(.L_x_10) ;  /* 0x0000000508087547 */ /* 0x000fea000b800000 */
[----:B------:R-:W1:Y:S01]  /*0670*/  LDCU.64 UR12, c[0x0][0x380] ;  /* 0x00007000ff0c77ac */ /* 0x000e620008000a00 */
[----:B------:R-:W-:-:S04]  /*0680*/  IADD3 R0, P0, PT, R4, UR5, RZ ;  /* 0x0000000504007c10 */ /* 0x000fc8000ff1e0ff */
[----:B------:R-:W-:Y:S02]  /*0690*/  IADD3.X R9, PT, PT, R7, UR6, RZ, P0, !PT ;  /* 0x0000000607097c10 */ /* 0x000fe400087fe4ff */
[----:B-1----:R-:W-:-:S04]  /*06a0*/  LEA R8, P0, R0, UR12, 0x2 ;  /* 0x0000000c00087c11 */ /* 0x002fc8000f8010ff */
[----:B------:R-:W-:-:S05]  /*06b0*/  LEA.HI.X R9, R0, UR13, R9, 0x2, P0 ;  /* 0x0000000d00097c11 */ /* 0x000fca00080f1409 */
[----:B------:R-:W2:Y:S01]  /*06c0*/  LDG.E R8, desc[UR10][R8.64] ;  /* 0x0000000a08087981 */ /* 0x000ea2000c1e1900 */
[----:B------:R-:W-:-:S06]  /*06d0*/  UIADD3 UR4, UPT, UPT, UR5, 0x1, URZ ;  /* 0x0000000105047890 */ /* 0x000fcc000fffe0ff */
[----:B------:R-:W-:-:S05]  /*06e0*/  IADD3 R0, P0, PT, R4, UR4, RZ ;  /* 0x0000000404007c10 */ /* 0x000fca000ff1e0ff */
[----:B---3--:R-:W-:Y:S01]  /*06f0*/  IMAD.X R13, RZ, RZ, R7, P0 ;  /* 0x000000ffff0d7224 */ /* 0x008fe200000e0607 */
[----:B------:R-:W-:-:S04]  /*0700*/  LEA R12, P0, R0, UR12, 0x2 ;  /* 0x0000000c000c7c11 */ /* 0x000fc8000f8010ff */
[----:B------:R-:W-:Y:S01]  /*0710*/  LEA.HI.X R13, R0, UR13, R13, 0x2, P0 ;  /* 0x0000000d000d7c11 */ /* 0x000fe200080f140d */
[----:B--2---:R-:W-:-:S05]  /*0720*/  FADD R11, R11, R8 ;  /* 0x000000080b0b7221 */ /* 0x004fca0000000000 */
[----:B------:R1:W-:Y:S04]  /*0730*/  STG.E desc[UR10][R2.64], R11 ;  /* 0x0000000b02007986 */ /* 0x0003e8000c10190a */
[----:B------:R-:W2:Y:S01]  /*0740*/  LDG.E R12, desc[UR10][R12.64] ;  /* 0x0000000a0c0c7981 */ /* 0x000ea2000c1e1900 */
[----:B------:R-:W-:-:S06]  /*0750*/  UIADD3 UR4, UPT, UPT, UR5, 0x2, URZ ;  /* 0x0000000205047890 */ /* 0x000fcc000fffe0ff */
[----:B------:R-:W-:-:S05]  /*0760*/  IADD3 R0, P0, PT, R4, UR4, RZ ;  /* 0x0000000404007c10 */ /* 0x000fca000ff1e0ff */
[----:B------:R-:W-:Y:S01]  /*0770*/  IMAD.X R9, RZ, RZ, R7, P0 ;  /* 0x000000ffff097224 */ /* 0x000fe200000e0607 */
[----:B------:R-:W-:-:S04]  /*0780*/  LEA R8, P0, R0, UR12, 0x2 ;  /* 0x0000000c00087c11 */ /* 0x000fc8000f8010ff */
[----:B------:R-:W-:Y:S01]  /*0790*/  LEA.HI.X R9, R0, UR13, R9, 0x2, P0 ;  /* 0x0000000d00097c11 */ /* 0x000fe200080f1409 */
[----:B--2---:R-:W-:-:S05]  /*07a0*/  FADD R15, R11, R12 ;  /* 0x0000000c0b0f7221 */ /* 0x004fca0000000000 */
[----:B------:R2:W-:Y:S04]  /*07b0*/  STG.E desc[UR10][R2.64], R15 ;  /* 0x0000000f02007986 */ /* 0x0005e8000c10190a */
[----:B------:R-:W3:Y:S01]  /*07c0*/  LDG.E R8, desc[UR10][R8.64] ;  /* 0x0000000a08087981 */ /* 0x000ee2000c1e1900 */
[----:B------:R-:W-:-:S06]  /*07d0*/  UIADD3 UR4, UPT, UPT, UR5, 0x3, URZ ;  /* 0x0000000305047890 */ /* 0x000fcc000fffe0ff */
[----:B------:R-:W-:-:S05]  /*07e0*/  IADD3 R0, P0, PT, R4, UR4, RZ ;  /* 0x0000000404007c10 */ /* 0x000fca000ff1e0ff */
[----:B-1----:R-:W-:Y:S01]  /*07f0*/  IMAD.X R11, RZ, RZ, R7, P0 ;  /* 0x000000ffff0b7224 */ /* 0x002fe200000e0607 */
[----:B------:R-:W-:-:S04]  /*0800*/  LEA R10, P0, R0, UR12, 0x2 ;  /* 0x0000000c000a7c11 */ /* 0x000fc8000f8010ff */
[----:B------:R-:W-:Y:S01]  /*0810*/  LEA.HI.X R11, R0, UR13, R11, 0x2, P0 ;  /* 0x0000000d000b7c11 */ /* 0x000fe200080f140b */
[----:B---3--:R-:W-:-:S05]  /*0820*/  FADD R13, R15, R8 ;  /* 0x000000080f0d7221 */ /* 0x008fca0000000000 */
        /* <DEDUP_REMOVED lines=9> */
[----:B------:R-:W1:Y:S01]  /*08c0*/  LDG.E R8, desc[UR10][R8.64] ;  /* 0x0000000a08087981 */ /* 0x000e62000c1e1900 */
[----:B------:R-:W-:-:S06]  /*08d0*/  UIADD3 UR4, UPT, UPT, UR5, 0x5, URZ ;  /* 0x0000000505047890 */ /* 0x000fcc000fffe0ff */
[----:B------:R-:W-:-:S05]  /*08e0*/  IADD3 R0, P0, PT, R4, UR4, RZ ;  /* 0x0000000404007c10 */ /* 0x000fca000ff1e0ff */
[----:B------:R-:W-:Y:S01]  /*08f0*/  IMAD.X R11, RZ, RZ, R7, P0 ;  /* 0x000000ffff0b7224 */ /* 0x000fe200000e0607 */
[----:B------:R-:W-:-:S04]  /*0900*/  LEA R10, P0, R0, UR12, 0x2 ;  /* 0x0000000c000a7c11 */ /* 0x000fc8000f8010ff */
[----:B------:R-:W-:Y:S01]  /*0910*/  LEA.HI.X R11, R0, UR13, R11, 0x2, P0 ;  /* 0x0000000d000b7c11 */ /* 0x000fe200080f140b */
[----:B-1----:R-:W-:-:S05]  /*0920*/  FADD R13, R15, R8 ;  /* 0x000000080f0d7221 */ /* 0x002fca0000000000 */
        /* <DEDUP_REMOVED lines=12> */
[----:B------:R-:W-:Y:S01]  /*09f0*/  IMAD.X R11, RZ, RZ, R7, P0 ;  /* 0x000000ffff0b7224 */ /* 0x000fe200000e0607 */
[----:B------:R-:W-:-:S04]  /*0a00*/  LEA R12, P0, R0, UR12, 0x2 ;  /* 0x0000000c000c7c11 */ /* 0x000fc8000f8010ff */
[----:B-1----:R-:W-:Y:S01]  /*0a10*/  LEA.HI.X R13, R0, UR13, R11, 0x2, P0 ;  /* 0x0000000d000d7c11 */ /* 0x002fe200080f140b */
[----:B---3--:R-:W-:-:S05]  /*0a20*/  FADD R17, R15, R8 ;  /* 0x000000080f117221 */ /* 0x008fca0000000000 */
[----:B------:R2:W-:Y:S04]  /*0a30*/  STG.E desc[UR10][R2.64], R17 ;  /* 0x0000001102007986 */ /* 0x0005e8000c10190a */
[----:B------:R-:W3:Y:S01]  /*0a40*/  LDG.E R12, desc[UR10][R12.64] ;  /* 0x0000000a0c0c7981 */ /* 0x000ee2000c1e1900 */
[----:B------:R-:W-:Y:S01]  /*0a50*/  UIADD3 UR5, UPT, UPT, UR5, 0x8, URZ ;  /* 0x0000000805057890 */ /* 0x000fe2000fffe0ff */
[----:B------:R-:W-:Y:S01]  /*0a60*/  UMOV UR6, URZ ;  /* 0x000000ff00067c82 */ /* 0x000fe20008000000 */
[----:B---3--:R-:W-:-:S05]  /*0a70*/  FADD R11, R17, R12 ;  /* 0x0000000c110b7221 */ /* 0x008fca0000000000 */
[----:B------:R2:W-:Y:S05]  /*0a80*/  STG.E desc[UR10][R2.64], R11 ;  /* 0x0000000b02007986 */ /* 0x0005ea000c10190a */
.L_x_10:
[----:B------:R-:W-:-:S04]  /*0a90*/  ISETP.NE.U32.AND P0, PT, RZ, UR7, PT ;  /* 0x00000007ff007c0c */ /* 0x000fc8000bf05070 */
[----:B------:R-:W-:-:S13]  /*0aa0*/  ISETP.NE.AND.EX P0, PT, RZ, RZ, PT, P0 ;  /* 0x000000ffff00720c */ /* 0x000fda0003f05300 */
[----:B------:R-:W-:Y:S05]  /*0ab0*/  @!P0 EXIT ;  /* 0x000000000000894d */ /* 0x000fea0003800000 */
[----:B------:R-:W-:Y:S01]  /*0ac0*/  UISETP.GE.U32.AND UP0, UPT, UR7, 0x4, UPT ;  /* 0x000000040700788c */ /* 0x000fe2000bf06070 */
[----:B------:R-:W1:Y:S03]  /*0ad0*/  LDCU.64 UR12, c[0x0][0x380] ;  /* 0x00007000ff0c77ac */ /* 0x000e660008000a00 */
[----:B------:R-:W-:Y:S02]  /*0ae0*/  UISETP.GE.U32.AND.EX UP0, UPT, URZ, URZ, UPT, UP0 ;  /* 0x000000ffff00728c */ /* 0x000fe4000bf06100 */
[----:B------:R-:W-:Y:S01]  /*0af0*/  ULOP3.LUT UR7, UR8, 0x3, URZ, 0xc0, !UPT ;  /* 0x0000000308077892 */ /* 0x000fe2000f8ec0ff */
[----:B------:R-:W-:-:S06]  /*0b00*/  UMOV UR4, URZ ;  /* 0x000000ff00047c82 */ /* 0x000fcc0008000000 */
[----:B------:R-:W-:Y:S05]  /*0b10*/  BRA.U !UP0, `(.L_x_11) ;  /* 0x0000000108887547 */ /* 0x000fea000b800000 */
[----:B------:R-:W4:Y:S01]  /*0b20*/  LDCU.64 UR8, c[0x0][0x380] ;  /* 0x00007000ff0877ac */ /* 0x000f220008000a00 */
[----:B------:R-:W-:-:S04]  /*0b30*/  IADD3 R0, P0, PT, R4, UR5, RZ ;  /* 0x0000000504007c10 */ /* 0x000fc8000ff1e0ff */
[----:B------:R-:W-:Y:S02]  /*0b40*/  IADD3.X R9, PT, PT, R7, UR6, RZ, P0, !PT ;  /* 0x0000000607097c10 */ /* 0x000fe400087fe4ff */
[----:B----4-:R-:W-:-:S04]  /*0b50*/  LEA R8, P0, R0, UR8, 0x2 ;  /* 0x0000000800087c11 */ /* 0x010fc8000f8010ff */
        /* <DEDUP_REMOVED lines=14> */
[----:B------:R-:W-:Y:S01]  /*0c40*/  LEA.HI.X R9, R0, UR9, R9, 0x2, P0 ;  /* 0x0000000900097c11 */ /* 0x000fe200080f1409 */
[----:B---3--:R-:W-:-:S05]  /*0c50*/  FADD R15, R11, R12 ;  /* 0x0000000c0b0f7221 */ /* 0x008fca0000000000 */
[----:B------:R4:W-:Y:S04]  /*0c60*/  STG.E desc[UR10][R2.64], R15 ;  /* 0x0000000f02007986 */ /* 0x0009e8000c10190a */
[----:B------:R-:W3:Y:S01]  /*0c70*/  LDG.E R8, desc[UR10][R8.64] ;  /* 0x0000000a08087981 */ /* 0x000ee2000c1e1900 */
[----:B------:R-:W-:-:S06]  /*0c80*/  UIADD3 UR6, UPT, UPT, UR5, 0x3, URZ ;  /* 0x0000000305067890 */ /* 0x000fcc000fffe0ff */
[----:B------:R-:W-:-:S05]  /*0c90*/  IADD3 R0, P0, PT, R4, UR6, RZ ;  /* 0x0000000604007c10 */ /* 0x000fca000ff1e0ff */
[----:B--2---:R-:W-:Y:S01]  /*0ca0*/  IMAD.X R11, RZ, RZ, R7, P0 ;  /* 0x000000ffff0b7224 */ /* 0x004fe200000e0607 */
[----:B------:R-:W-:-:S04]  /*0cb0*/  LEA R12, P0, R0, UR8, 0x2 ;  /* 0x00000008000c7c11 */ /* 0x000fc8000f8010ff */
[----:B------:R-:W-:Y:S01]  /*0cc0*/  LEA.HI.X R13, R0, UR9, R11, 0x2, P0 ;  /* 0x00000009000d7c11 */ /* 0x000fe200080f140b */
[----:B---3--:R-:W-:-:S05]  /*0cd0*/  FADD R17, R15, R8 ;  /* 0x000000080f117221 */ /* 0x008fca0000000000 */
[----:B------:R4:W-:Y:S04]  /*0ce0*/  STG.E desc[UR10][R2.64], R17 ;  /* 0x0000001102007986 */ /* 0x0009e8000c10190a */
[----:B------:R-:W2:Y:S01]  /*0cf0*/  LDG.E R12, desc[UR10][R12.64] ;  /* 0x0000000a0c0c7981 */ /* 0x000ea2000c1e1900 */
[----:B------:R-:W-:Y:S01]  /*0d00*/  UIADD3 UR5, UPT, UPT, UR5, 0x4, URZ ;  /* 0x0000000405057890 */ /* 0x000fe2000fffe0ff */
[----:B------:R-:W-:Y:S01]  /*0d10*/  UMOV UR6, URZ ;  /* 0x000000ff00067c82 */ /* 0x000fe20008000000 */
[----:B--2---:R-:W-:-:S05]  /*0d20*/  FADD R11, R17, R12 ;  /* 0x0000000c110b7221 */ /* 0x004fca0000000000 */
[----:B------:R4:W-:Y:S05]  /*0d30*/  STG.E desc[UR10][R2.64], R11 ;  /* 0x0000000b02007986 */ /* 0x0009ea000c10190a */
.L_x_11:
[----:B------:R-:W-:-:S04]  /*0d40*/  ISETP.NE.U32.AND P0, PT, RZ, UR7, PT ;  /* 0x00000007ff007c0c */ /* 0x000fc8000bf05070 */
[----:B------:R-:W-:-:S13]  /*0d50*/  ISETP.NE.AND.EX P0, PT, RZ, UR4, PT, P0 ;  /* 0x00000004ff007c0c */ /* 0x000fda000bf05300 */
[----:B-1----:R-:W-:Y:S05]  /*0d60*/  @!P0 EXIT ;  /* 0x000000000000894d */ /* 0x002fea0003800000 */
.L_x_12:
[----:B------:R-:W-:-:S04]  /*0d70*/  IADD3 R0, P0, PT, R4, UR5, RZ ;  /* 0x0000000504007c10 */ /* 0x000fc8000ff1e0ff */
[----:B------:R-:W-:Y:S02]  /*0d80*/  IADD3.X R9, PT, PT, R7, UR6, RZ, P0, !PT ;  /* 0x0000000607097c10 */ /* 0x000fe400087fe4ff */
[----:B------:R-:W-:-:S04]  /*0d90*/  LEA R8, P0, R0, UR12, 0x2 ;  /* 0x0000000c00087c11 */ /* 0x000fc8000f8010ff */
[----:B------:R-:W-:-:S05]  /*0da0*/  LEA.HI.X R9, R0, UR13, R9, 0x2, P0 ;  /* 0x0000000d00097c11 */ /* 0x000fca00080f1409 */
[----:B------:R-:W2:Y:S01]  /*0db0*/  LDG.E R8, desc[UR10][R8.64] ;  /* 0x0000000a08087981 */ /* 0x000ea2000c1e1900 */
[----:B------:R-:W-:Y:S02]  /*0dc0*/  UIADD3 UR7, UP0, UPT, UR7, -0x1, URZ ;  /* 0xffffffff07077890 */ /* 0x000fe4000ff1e0ff */
[----:B------:R-:W-:Y:S02]  /*0dd0*/  UIADD3 UR5, UPT, UPT, UR5, 0x1, URZ ;  /* 0x0000000105057890 */ /* 0x000fe4000fffe0ff */
[----:B------:R-:W-:Y:S02]  /*0de0*/  UIADD3.X UR4, UPT, UPT, UR4, -0x1, URZ, UP0, !UPT ;  /* 0xffffffff04047890 */ /* 0x000fe400087fe4ff */
[----:B------:R-:W-:Y:S01]  /*0df0*/  UISETP.NE.U32.AND UP0, UPT, UR7, URZ, UPT ;  /* 0x000000ff0700728c */ /* 0x000fe2000bf05070 */
[----:B------:R-:W-:-:S03]  /*0e00*/  UMOV UR6, URZ ;  /* 0x000000ff00067c82 */ /* 0x000fc60008000000 */
[----:B------:R-:W-:Y:S01]  /*0e10*/  UISETP.NE.AND.EX UP0, UPT, UR4, URZ, UPT, UP0 ;  /* 0x000000ff0400728c */ /* 0x000fe2000bf05300 */
[----:B-1234-:R-:W-:-:S05]  /*0e20*/  FADD R11, R8, R11 ;  /* 0x0000000b080b7221 */ /* 0x01efca0000000000 */
[----:B------:R1:W-:Y:S03]  /*0e30*/  STG.E desc[UR10][R2.64], R11 ;  /* 0x0000000b02007986 */ /* 0x0003e6000c10190a */
[----:B------:R-:W-:Y:S05]  /*0e40*/  BRA.U UP0, `(.L_x_12) ;  /* 0xfffffffd00c87547 */ /* 0x000fea000b83ffff */
[----:B------:R-:W-:Y:S05]  /*0e50*/  EXIT ;  /* 0x000000000000794d */ /* 0x000fea0003800000 */
.L_x_13:
        /* <DEDUP_REMOVED lines=10> */
.L_x_29:


//--------------------- .text._Z11PairWiseDotPKfS0_Pfmm --------------------------
	.section	.text._Z11PairWiseDotPKfS0_Pfmm,"ax",@progbits
	.align	128
        .global         _Z11PairWiseDotPKfS0_Pfmm
        .type           _Z11PairWiseDotPKfS0_Pfmm,@function
        .size           _Z11PairWiseDotPKfS0_Pfmm,(.L_x_30 - _Z11PairWiseDotPKfS0_Pfmm)
        .other          _Z11PairWiseDotPKfS0_Pfmm,@"STO_CUDA_ENTRY STV_DEFAULT"
_Z11PairWiseDotPKfS0_Pfmm:
.text._Z11PairWiseDotPKfS0_Pfmm:
[----:B------:R-:W-:Y:S01]  /*0000*/  LDC R1, c[0x0][0x37c] ;  /* 0x0000df00ff017b82 */ /* 0x000fe20000000800 */
[----:B------:R-:W0:Y:S07]  /*0010*/  S2R R2, SR_TID.X ;  /* 0x0000000000027919 */ /* 0x000e2e0000002100 */
[----:B------:R-:W1:Y:S01]  /*0020*/  LDC R0, c[0x0][0x364] ;  /* 0x0000d900ff007b82 */ /* 0x000e620000000800 */
[----:B------:R-:W2:Y:S01]  /*0030*/  LDCU.64 UR6, c[0x0][0x3a0] ;  /* 0x00007400ff0677ac */ /* 0x000ea20008000a00 */
[----:B------:R-:W1:Y:S01]  /*0040*/  S2R R3, SR_TID.Y ;  /* 0x0000000000037919 */ /* 0x000e620000002200 */
[----:B------:R-:W3:Y:S05]  /*0050*/  LDCU.64 UR8, c[0x0][0x398] ;  /* 0x00007300ff0877ac */ /* 0x000eea0008000a00 */
[----:B------:R-:W0:Y:S08]  /*0060*/  S2UR UR5, SR_CTAID.X ;  /* 0x00000000000579c3 */ /* 0x000e300000002500 */
[----:B------:R-:W0:Y:S08]  /*0070*/  LDC R7, c[0x0][0x360] ;  /* 0x0000d800ff077b82 */ /* 0x000e300000000800 */
[----:B------:R-:W1:Y:S01]  /*0080*/  S2UR UR4, SR_CTAID.Y ;  /* 0x00000000000479c3 */ /* 0x000e620000002600 */
[----:B0-----:R-:W-:-:S05]  /*0090*/  IMAD R7, R7, UR5, R2 ;  /* 0x0000000507077c24 */ /* 0x001fca000f8e0202 */
[----:B--2---:R-:W-:Y:S02]  /*00a0*/  ISETP.GE.U32.AND P1, PT, R7, UR6, PT ;  /* 0x0000000607007c0c */ /* 0x004fe4000bf26070 */
[----:B------:R-:W-:Y:S01]  /*00b0*/  SHF.R.S32.HI R2, RZ, 0x1f, R7 ;  /* 0x0000001fff027819 */ /* 0x000fe20000011407 */
[----:B-1----:R-:W-:-:S03]  /*00c0*/  IMAD R0, R0, UR4, R3 ;  /* 0x0000000400007c24 */ /* 0x002fc6000f8e0203 */
[----:B------:R-:W-:Y:S02]  /*00d0*/  ISETP.GE.U32.AND.EX P1, PT, R2, UR7, PT, P1 ;  /* 0x0000000702007c0c */ /* 0x000fe4000bf26110 */
[----:B---3--:R-:W-:-:S04]  /*00e0*/  ISETP.GE.U32.AND P0, PT, R0, UR8, PT ;  /* 0x0000000800007c0c */ /* 0x008fc8000bf06070 */
[----:B------:R-:W-:-:S13]  /*00f0*/  ISETP.GE.U32.OR.EX P0, PT, RZ, UR9, P1, P0 ;  /* 0x00000009ff007c0c */ /* 0x000fda0008f06500 */
[----:B------:R-:W-:Y:S05]  /*0100*/  @P0 EXIT ;  /* 0x000000000000094d */ /* 0x000fea0003800000 */
[----:B------:R-:W0:Y:S01]  /*0110*/  LDC.64 R2, c[0x0][0x380] ;  /* 0x0000e000ff027b82 */ /* 0x000e220000000a00 */
[----:B------:R-:W1:Y:S01]  /*0120*/  LDCU.64 UR4, c[0x0][0x358] ;  /* 0x00006b00ff0477ac */ /* 0x000e620008000a00 */
[----:B------:R-:W-:-:S06]  /*0130*/  IMAD R9, R0, UR6, R7 ;  /* 0x0000000600097c24 */ /* 0x000fcc000f8e0207 */
[----:B------:R-:W2:Y:S08]  /*0140*/  LDC.64 R4, c[0x0][0x388] ;  /* 0x0000e200ff047b82 */ /* 0x000eb00000000a00 */
[----:B------:R-:W3:Y:S01]  /*0150*/  LDC.64 R6, c[0x0][0x390] ;  /* 0x0000e400ff067b82 */ /* 0x000ee20000000a00 */
[----:B0-----:R-:W-:-:S06]  /*0160*/  IMAD.WIDE R2, R9, 0x4, R2 ;  /* 0x0000000409027825 */ /* 0x001fcc00078e0202 */
[----:B-1----:R-:W4:Y:S01]  /*0170*/  LDG.E R2, desc[UR4][R2.64] ;  /* 0x0000000402027981 */ /* 0x002f22000c1e1900 */
[----:B--2---:R-:W-:-:S06]  /*0180*/  IMAD.WIDE R4, R9, 0x4, R4 ;  /* 0x0000000409047825 */ /* 0x004fcc00078e0204 */
[----:B------:R-:W4:Y:S01]  /*0190*/  LDG.E R5, desc[UR4][R4.64] ;  /* 0x0000000404057981 */ /* 0x000f22000c1e1900 */
[----:B---3--:R-:W-:-:S04]  /*01a0*/  IMAD.WIDE R6, R9, 0x4, R6 ;  /* 0x0000000409067825 */ /* 0x008fc800078e0206 */
[----:B----4-:R-:W-:-:S05]  /*01b0*/  FMUL R9, R2, R5 ;  /* 0x0000000502097220 */ /* 0x010fca0000400000 */
[----:B------:R-:W-:Y:S01]  /*01c0*/  STG.E desc[UR4][R6.64], R9 ;  /* 0x0000000906007986 */ /* 0x000fe2000c101904 */
[----:B------:R-:W-:Y:S05]  /*01d0*/  EXIT ;  /* 0x000000000000794d */ /* 0x000fea0003800000 */
.L_x_14:
        /* <DEDUP_REMOVED lines=10> */
.L_x_30:


//--------------------- .text._Z9SquareSumPKfPfmm --------------------------
	.section	.text._Z9SquareSumPKfPfmm,"ax",@progbits
	.align	128
        .global         _Z9SquareSumPKfPfmm
        .type           _Z9SquareSumPKfPfmm,@function
        .size           _Z9SquareSumPKfPfmm,(.L_x_27 - _Z9SquareSumPKfPfmm)
        .other          _Z9SquareSumPKfPfmm,@"STO_CUDA_ENTRY STV_DEFAULT"
_Z9SquareSumPKfPfmm:
.text._Z9SquareSumPKfPfmm:
        /* <DEDUP_REMOVED lines=11> */
[----:B------:R-:W-:Y:S01]  /*00b0*/  IMAD.MOV.U32 R0, RZ, RZ, RZ ;  /* 0x000000ffff007224 */ /* 0x000fe200078e00ff */
[----:B------:R-:W1:Y:S01]  /*00c0*/  LDCU.64 UR10, c[0x0][0x358] ;  /* 0x00006b00ff0a77ac */ /* 0x000e620008000a00 */
[----:B------:R-:W2:Y:S01]  /*00d0*/  LDCU.64 UR8, c[0x0][0x398] ;  /* 0x00007300ff0877ac */ /* 0x000ea20008000a00 */
[----:B0-----:R-:W-:-:S04]  /*00e0*/  LEA R2, P0, R4, UR4, 0x2 ;  /* 0x0000000404027c11 */ /* 0x001fc8000f8010ff */
[----:B------:R-:W-:Y:S01]  /*00f0*/  LEA.HI.X R3, R4, UR5, R5, 0x2, P0 ;  /* 0x0000000504037c11 */ /* 0x000fe200080f1405 */
[----:B--2---:R-:W-:-:S04]  /*0100*/  UISETP.NE.U32.AND UP0, UPT, UR8, URZ, UPT ;  /* 0x000000ff0800728c */ /* 0x004fc8000bf05070 */
[----:B-1----:R0:W-:Y:S01]  /*0110*/  STG.E desc[UR10][R2.64], RZ ;  /* 0x000000ff02007986 */ /* 0x0021e2000c10190a */
[----:B------:R-:W-:-:S09]  /*0120*/  UISETP.NE.AND.EX UP0, UPT, UR9, URZ, UPT, UP0 ;  /* 0x000000ff0900728c */ /* 0x000fd2000bf05300 */
[----:B0-----:R-:W-:Y:S05]  /*0130*/  BRA.U !UP0, `(.L_x_15) ;  /* 0x0000000d08487547 */ /* 0x001fea000b800000 */
[----:B------:R-:W-:Y:S02]  /*0140*/  UISETP.GE.U32.AND UP1, UPT, UR8, 0x10, UPT ;  /* 0x000000100800788c */ /* 0x000fe4000bf26070 */
[----:B------:R-:W-:Y:S01]  /*0150*/  IMAD R5, R5, UR8, RZ ;  /* 0x0000000805057c24 */ /* 0x000fe2000f8e02ff */
[----:B------:R-:W-:Y:S01]  /*0160*/  ULOP3.LUT UR12, UR8, 0xf, URZ, 0xc0, !UPT ;  /* 0x0000000f080c7892 */ /* 0x000fe2000f8ec0ff */
[----:B------:R-:W-:Y:S01]  /*0170*/  IMAD.MOV.U32 R0, RZ, RZ, RZ ;  /* 0x000000ffff007224 */ /* 0x000fe200078e00ff */
[----:B------:R-:W-:Y:S02]  /*0180*/  UISETP.GE.U32.AND.EX UP1, UPT, UR9, URZ, UPT, UP1 ;  /* 0x000000ff0900728c */ /* 0x000fe4000bf26110 */
[C---:B------:R-:W-:Y:S01]  /*0190*/  IMAD R7, R4.reuse, UR9, R5 ;  /* 0x0000000904077c24 */ /* 0x040fe2000f8e0205 */
[----:B------:R-:W-:Y:S01]  /*01a0*/  UISETP.NE.U32.AND UP0, UPT, UR12, URZ, UPT ;  /* 0x000000ff0c00728c */ /* 0x000fe2000bf05070 */
[----:B------:R-:W-:Y:S01]  /*01b0*/  IMAD.WIDE.U32 R4, R4, UR8, RZ ;  /* 0x0000000804047c25 */ /* 0x000fe2000f8e00ff */
[----:B------:R-:W-:Y:S01]  /*01c0*/  UMOV UR5, URZ ;  /* 0x000000ff00057c82 */ /* 0x000fe20008000000 */
[----:B------:R-:W-:Y:S01]  /*01d0*/  UMOV UR6, URZ ;  /* 0x000000ff00067c82 */ /* 0x000fe20008000000 */
[----:B------:R-:W-:Y:S01]  /*01e0*/  UISETP.NE.AND.EX UP0, UPT, URZ, URZ, UPT, UP0 ;  /* 0x000000ffff00728c */ /* 0x000fe2000bf05300 */
[----:B------:R-:W-:Y:S01]  /*01f0*/  IMAD.IADD R7, R5, 0x1, R7 ;  /* 0x0000000105077824 */ /* 0x000fe200078e0207 */
[----:B------:R-:W-:Y:S09]  /*0200*/  BRA.U !UP1, `(.L_x_16) ;  /* 0x0000000509087547 */ /* 0x000ff2000b800000 */
[----:B------:R-:W0:Y:S01]  /*0210*/  LDCU.64 UR14, c[0x0][0x380] ;  /* 0x00007000ff0e77ac */ /* 0x000e220008000a00 */
[----:B------:R-:W-:Y:S01]  /*0220*/  HFMA2 R0, -RZ, RZ, 0, 0 ;  /* 0x00000000ff007431 */ /* 0x000fe200000001ff */
[----:B------:R-:W1:Y:S01]  /*0230*/  LDCU UR6, c[0x0][0x39c] ;  /* 0x00007380ff0677ac */ /* 0x000e620008000800 */
[----:B------:R-:W-:-:S07]  /*0240*/  ULOP3.LUT UR5, UR8, 0xfffffff0, URZ, 0xc0, !UPT ;  /* 0xfffffff008057892 */ /* 0x000fce000f8ec0ff */
[----:B------:R-:W-:Y:S01]  /*0250*/  UMOV UR4, UR5 ;  /* 0x0000000500047c82 */ /* 0x000fe20008000000 */
[----:B0-----:R-:W-:-:S04]  /*0260*/  LEA R6, P0, R4, UR14, 0x2 ;  /* 0x0000000e04067c11 */ /* 0x001fc8000f8010ff */
[----:B------:R-:W-:Y:S01]  /*0270*/  IADD3 R6, P1, PT, R6, 0x20, RZ ;  /* 0x0000002006067810 */ /* 0x000fe20007f3e0ff */
[----:B-1----:R-:W-:Y:S01]  /*0280*/  UMOV UR7, UR6 ;  /* 0x0000000600077c82 */ /* 0x002fe20008000000 */
[----:B------:R-:W-:-:S05]  /*0290*/  LEA.HI.X R9, R4, UR15, R7, 0x2, P0 ;  /* 0x0000000f04097c11 */ /* 0x000fca00080f1407 */
[----:B------:R-:W-:-:S07]  /*02a0*/  IMAD.X R9, RZ, RZ, R9, P1 ;  /* 0x000000ffff097224 */ /* 0x000fce00008e0609 */
.L_x_17:
[----:B------:R-:W-:-:S05]  /*02b0*/  IMAD.MOV.U32 R8, RZ, RZ, R6 ;  /* 0x000000ffff087224 */ /* 0x000fca00078e0006 */
[----:B---3--:R-:W2:Y:S02]  /*02c0*/  LDG.E R11, desc[UR10][R8.64+-0x20] ;  /* 0xffffe00a080b7981 */ /* 0x008ea4000c1e1900 */
[----:B--2---:R-:W-:-:S05]  /*02d0*/  FFMA R11, R11, R11, R0 ;  /* 0x0000000b0b0b7223 */ /* 0x004fca0000000000 */
[----:B------:R0:W-:Y:S04]  /*02e0*/  STG.E desc[UR10][R2.64], R11 ;  /* 0x0000000b02007986 */ /* 0x0001e8000c10190a */
[----:B------:R-:W2:Y:S02]  /*02f0*/  LDG.E R0, desc[UR10][R8.64+-0x1c] ;  /* 0xffffe40a08007981 */ /* 0x000ea4000c1e1900 */
[----:B--2---:R-:W-:-:S05]  /*0300*/  FFMA R13, R0, R0, R11 ;  /* 0x00000000000d7223 */ /* 0x004fca000000000b */
[----:B------:R1:W-:Y:S04]  /*0310*/  STG.E desc[UR10][R2.64], R13 ;  /* 0x0000000d02007986 */ /* 0x0003e8000c10190a */
[----:B------:R-:W2:Y:S02]  /*0320*/  LDG.E R0, desc[UR10][R8.64+-0x18] ;  /* 0xffffe80a08007981 */ /* 0x000ea4000c1e1900 */
[----:B--2---:R-:W-:-:S05]  /*0330*/  FFMA R15, R0, R0, R13 ;  /* 0x00000000000f7223 */ /* 0x004fca000000000d */
[----:B------:R2:W-:Y:S04]  /*0340*/  STG.E desc[UR10][R2.64], R15 ;  /* 0x0000000f02007986 */ /* 0x0005e8000c10190a */
[----:B------:R-:W3:Y:S02]  /*0350*/  LDG.E R0, desc[UR10][R8.64+-0x14] ;  /* 0xffffec0a08007981 */ /* 0x000ee4000c1e1900 */
[----:B---3--:R-:W-:-:S05]  /*0360*/  FFMA R17, R0, R0, R15 ;  /* 0x0000000000117223 */ /* 0x008fca000000000f */
[----:B------:R3:W-:Y:S04]  /*0370*/  STG.E desc[UR10][R2.64], R17 ;  /* 0x0000001102007986 */ /* 0x0007e8000c10190a */
[----:B------:R-:W0:Y:S02]  /*0380*/  LDG.E R0, desc[UR10][R8.64+-0x10] ;  /* 0xfffff00a08007981 */ /* 0x000e24000c1e1900 */
[----:B0-----:R-:W-:-:S05]  /*0390*/  FFMA R11, R0, R0, R17 ;  /* 0x00000000000b7223 */ /* 0x001fca0000000011 */
[----:B------:R0:W-:Y:S04]  /*03a0*/  STG.E desc[UR10][R2.64], R11 ;  /* 0x0000000b02007986 */ /* 0x0001e8000c10190a */
[----:B------:R-:W1:Y:S02]  /*03b0*/  LDG.E R0, desc[UR10][R8.64+-0xc] ;  /* 0xfffff40a08007981 */ /* 0x000e64000c1e1900 */
[----:B-1----:R-:W-:-:S05]  /*03c0*/  FFMA R13, R0, R0, R11 ;  /* 0x00000000000d7223 */ /* 0x002fca000000000b */
        /* <DEDUP_REMOVED lines=28> */
[----:B------:R0:W2:Y:S01]  /*0590*/  LDG.E R0, desc[UR10][R8.64+0x1c] ;  /* 0x00001c0a08007981 */ /* 0x0000a2000c1e1900 */
[----:B------:R-:W-:Y:S01]  /*05a0*/  UIADD3 UR4, UP1, UPT, UR4, -0x10, URZ ;  /* 0xfffffff004047890 */ /* 0x000fe2000ff3e0ff */
[----:B------:R-:W-:-:S03]  /*05b0*/  IADD3 R6, P0, PT, R8, 0x40, RZ ;  /* 0x0000004008067810 */ /* 0x000fc60007f1e0ff */
[----:B------:R-:W-:Y:S02]  /*05c0*/  UIADD3.X UR7, UPT, UPT, UR7, -0x1, URZ, UP1, !UPT ;  /* 0xffffffff07077890 */ /* 0x000fe40008ffe4ff */
[----:B------:R-:W-:Y:S01]  /*05d0*/  UISETP.NE.U32.AND UP1, UPT, UR4, URZ, UPT ;  /* 0x000000ff0400728c */ /* 0x000fe2000bf25070 */
[----:B0-----:R-:W-:-:S03]  /*05e0*/  IADD3.X R9, PT, PT, RZ, R9, RZ, P0, !PT ;  /* 0x00000009ff097210 */ /* 0x001fc600007fe4ff */
[----:B------:R-:W-:Y:S01]  /*05f0*/  UISETP.NE.AND.EX UP1, UPT, UR7, URZ, UPT, UP1 ;  /* 0x000000ff0700728c */ /* 0x000fe2000bf25310 */
[----:B--2---:R-:W-:-:S05]  /*0600*/  FFMA R0, R0, R0, R15 ;  /* 0x0000000000007223 */ /* 0x004fca000000000f */
[----:B------:R3:W-:Y:S03]  /*0610*/  STG.E desc[UR10][R2.64], R0 ;  /* 0x0000000002007986 */ /* 0x0007e6000c10190a */
[----:B------:R-:W-:Y:S05]  /*0620*/  BRA.U UP1, `(.L_x_17) ;  /* 0xfffffffd01207547 */ /* 0x000fea000b83ffff */
.L_x_16:
[----:B------:R-:W-:Y:S05]  /*0630*/  BRA.U !UP0, `(.L_x_15) ;  /* 0x0000000908087547 */ /* 0x000fea000b800000 */
[----:B------:R-:W-:Y:S02]  /*0640*/  UISETP.GE.U32.AND UP1, UPT, UR12, 0x8, UPT ;  /* 0x000000080c00788c */ /* 0x000fe4000bf26070 */
[----:B------:R-:W-:Y:S02]  /*0650*/  ULOP3.LUT UR9, UR8, 0x7, URZ, 0xc0, !UPT ;  /* 0x0000000708097892 */ /* 0x000fe4000f8ec0ff */
[----:B------:R-:W-:Y:S02]  /*0660*/  UISETP.GE.U32.AND.EX UP1, UPT, URZ, URZ, UPT, UP1 ;  /* 0x000000ffff00728c */ /* 0x000fe4000bf26110 */
[----:B------:R-:W-:-:S04]  /*0670*/  UISETP.NE.U32.AND UP0, UPT, UR9, URZ, UPT ;  /* 0x000000ff0900728c */ /* 0x000fc8000bf05070 */
[----:B------:R-:W-:-:S03]  /*0680*/  UISETP.NE.AND.EX UP0, UPT, URZ, URZ, UPT, UP0 ;  /* 0x000000ffff00728c */ /* 0x000fc6000bf05300 */
[----:B------:R-:W-:Y:S08]  /*0690*/  BRA.U !UP1, `(.L_x_18) ;  /* 0x0000000509087547 */ /* 0x000ff0000b800000 */
[----:B------:R-:W0:Y:S01]  /*06a0*/  LDCU.64 UR12, c[0x0][0x380] ;  /* 0x00007000ff0c77ac */ /* 0x000e220008000a00 */
[----:B------:R-:W-:-:S04]  /*06b0*/  IADD3 R6, P0, PT, R4, UR5, RZ ;  /* 0x0000000504067c10 */ /* 0x000fc8000ff1e0ff */
[----:B------:R-:W-:Y:S02]  /*06c0*/  IADD3.X R9, PT, PT, R7, UR6, RZ, P0, !PT ;  /* 0x0000000607097c10 */ /* 0x000fe400087fe4ff */
[----:B0-----:R-:W-:-:S04]  /*06d0*/  LEA R8, P0, R6, UR12, 0x2 ;  /* 0x0000000c06087c11 */ /* 0x001fc8000f8010ff */
[----:B------:R-:W-:-:S06]  /*06e0*/  LEA.HI.X R9, R6, UR13, R9, 0x2, P0 ;  /* 0x0000000d06097c11 */ /* 0x000fcc00080f1409 */
[----:B------:R-:W2:Y:S01]  /*06f0*/  LDG.E R9, desc[UR10][R8.64] ;  /* 0x0000000a08097981 */ /* 0x000ea2000c1e1900 */
[----:B------:R-:W-:-:S06]  /*0700*/  UIADD3 UR4, UPT, UPT, UR5, 0x1, URZ ;  /* 0x0000000105047890 */ /* 0x000fcc000fffe0ff */
[----:B------:R-:W-:-:S05]  /*0710*/  IADD3 R6, P0, PT, R4, UR4, RZ ;  /* 0x0000000404067c10 */ /* 0x000fca000ff1e0ff */
[----:B---3--:R-:W-:Y:S01]  /*0720*/  IMAD.X R11, RZ, RZ, R7, P0 ;  /* 0x000000ffff0b7224 */ /* 0x008fe200000e0607 */
[----:B------:R-:W-:-:S04]  /*0730*/  LEA R10, P0, R6, UR12, 0x2 ;  /* 0x0000000c060a7c11 */ /* 0x000fc8000f8010ff */
[----:B------:R-:W-:Y:S01]  /*0740*/  LEA.HI.X R11, R6, UR13, R11, 0x2, P0 ;  /* 0x0000000d060b7c11 */ /* 0x000fe200080f140b */
[----:B--2---:R-:W-:-:S05]  /*0750*/  FFMA R13, R9, R9, R0 ;  /* 0x00000009090d7223 */ /* 0x004fca0000000000 */
[----:B------:R0:W-:Y:S04]  /*0760*/  STG.E desc[UR10][R2.64], R13 ;  /* 0x0000000d02007986 */ /* 0x0001e8000c10190a */
[----:B------:R-:W2:Y:S01]  /*0770*/  LDG.E R10, desc[UR10][R10.64] ;  /* 0x0000000a0a0a7981 */ /* 0x000ea2000c1e1900 */
[----:B------:R-:W-:-:S06]  /*0780*/  UIADD3 UR4, UPT, UPT, UR5, 0x2, URZ ;  /* 0x0000000205047890 */ /* 0x000fcc000fffe0ff */
[----:B------:R-:W-:-:S05]  /*0790*/  IADD3 R0, P0, PT, R4, UR4, RZ ;  /* 0x0000000404007c10 */ /* 0x000fca000ff1e0ff */
[----:B------:R-:W-:Y:S01]  /*07a0*/  IMAD.X R9, RZ, RZ, R7, P0 ;  /* 0x000000ffff097224 */ /* 0x000fe200000e0607 */
[----:B------:R-:W-:-:S04]  /*07b0*/  LEA R8, P0, R0, UR12, 0x2 ;  /* 0x0000000c00087c11 */ /* 0x000fc8000f8010ff */
[----:B------:R-:W-:Y:S01]  /*07c0*/  LEA.HI.X R9, R0, UR13, R9, 0x2, P0 ;  /* 0x0000000d00097c11 */ /* 0x000fe200080f1409 */
[----:B--2---:R-:W-:-:S05]  /*07d0*/  FFMA R15, R10, R10, R13 ;  /* 0x0000000a0a0f7223 */ /* 0x004fca000000000d */
[----:B------:R1:W-:Y:S04]  /*07e0*/  STG.E desc[UR10][R2.64], R15 ;  /* 0x0000000f02007986 */ /* 0x0003e8000c10190a */
[----:B------:R-:W0:Y:S01]  /*07f0*/  LDG.E R8, desc[UR10][R8.64] ;  /* 0x0000000a08087981 */ /* 0x000e22000c1e1900 */
[----:B------:R-:W-:-:S06]  /*0800*/  UIADD3 UR4, UPT, UPT, UR5, 0x3, URZ ;  /* 0x0000000305047890 */ /* 0x000fcc000fffe0ff */
[----:B------:R-:W-:-:S04]  /*0810*/  IADD3 R0, P0, PT, R4, UR4, RZ ;  /* 0x0000000404007c10 */ /* 0x000fc8000ff1e0ff */
[----:B------:R-:W-:Y:S02]  /*0820*/  IADD3.X R11, PT, PT, RZ, R7, RZ, P0, !PT ;  /* 0x00000007ff0b7210 */ /* 0x000fe400007fe4ff */
[----:B------:R-:W-:-:S04]  /*0830*/  LEA R10, P0, R0, UR12, 0x2 ;  /* 0x0000000c000a7c11 */ /* 0x000fc8000f8010ff */
[----:B------:R-:W-:Y:S01]  /*0840*/  LEA.HI.X R11, R0, UR13, R11, 0x2, P0 ;  /* 0x0000000d000b7c11 */ /* 0x000fe200080f140b */
[----:B0-----:R-:W-:-:S05]  /*0850*/  FFMA R13, R8, R8, R15 ;  /* 0x00000008080d7223 */ /* 0x001fca000000000f */
[----:B------:R0:W-:Y:S04]  /*0860*/  STG.E desc[UR10][R2.64], R13 ;  /* 0x0000000d02007986 */ /* 0x0001e8000c10190a */
[----:B------:R-:W1:Y:S01]  /*0870*/  LDG.E R10, desc[UR10][R10.64] ;  /* 0x0000000a0a0a7981 */ /* 0x000e62000c1e1900 */
[----:B------:R-:W-:-:S06]  /*0880*/  UIADD3 UR4, UPT, UPT, UR5, 0x4, URZ ;  /* 0x0000000405047890 */ /* 0x000fcc000fffe0ff */
[----:B------:R-:W-:-:S05]  /*0890*/  IADD3 R0, P0, PT, R4, UR4, RZ ;  /* 0x0000000404007c10 */ /* 0x000fca000ff1e0ff */
[----:B------:R-:W-:Y:S01]  /*08a0*/  IMAD.X R9, RZ, RZ, R7, P0 ;  /* 0x000000ffff097224 */ /* 0x000fe200000e0607 */
[----:B------:R-:W-:-:S04]  /*08b0*/  LEA R8, P0, R0, UR12, 0x2 ;  /* 0x0000000c00087c11 */ /* 0x000fc8000f8010ff */
[----:B------:R-:W-:Y:S01]  /*08c0*/  LEA.HI.X R9, R0, UR13, R9, 0x2, P0 ;  /* 0x0000000d00097c11 */ /* 0x000fe200080f1409 */
[----:B-1----:R-:W-:-:S05]  /*08d0*/  FFMA R15, R10, R10, R13 ;  /* 0x0000000a0a0f7223 */ /* 0x002fca000000000d */
[----:B------:R1:W-:Y:S04]  /*08e0*/  STG.E desc[UR10][R2.64], R15 ;  /* 0x0000000f02007986 */ /* 0x0003e8000c10190a */
[----:B------:R-:W0:Y:S01]  /*08f0*/  LDG.E R8, desc[UR10][R8.64] ;  /* 0x0000000a08087981 */ /* 0x000e22000c1e1900 */
[----:B------:R-:W-:-:S06]  /*0900*/  UIADD3 UR4, UPT, UPT, UR5, 0x5, URZ ;  /* 0x0000000505047890 */ /* 0x000fcc000fffe0ff */
[----:B------:R-:W-:-:S05]  /*0910*/  IADD3 R0, P0, PT, R4, UR4, RZ ;  /* 0x0000000404007c10 */ /* 0x000fca000ff1e0ff */
[----:B------:R-:W-:Y:S01]  /*0920*/  IMAD.X R11, RZ, RZ, R7, P0 ;  /* 0x000000ffff0b7224 */ /* 0x000fe200000e0607 */
[----:B------:R-:W-:-:S04]  /*0930*/  LEA R10, P0, R0, UR12, 0x2 ;  /* 0x0000000c000a7c11 */ /* 0x000fc8000f8010ff */
[----:B------:R-:W-:Y:S01]  /*0940*/  LEA.HI.X R11, R0, UR13, R11, 0x2, P0 ;  /* 0x0000000d000b7c11 */ /* 0x000fe200080f140b */
[----:B0-----:R-:W-:-:S05]  /*0950*/  FFMA R13, R8, R8, R15 ;  /* 0x00000008080d7223 */ /* 0x001fca000000000f */
[----:B------:R0:W-:Y:S04]  /*0960*/  STG.E desc[UR10][R2.64], R13 ;  /* 0x0000000d02007986 */ /* 0x0001e8000c10190a */
[----:B------:R-:W1:Y:S01]  /*0970*/  LDG.E R10, desc[UR10][R10.64] ;  /* 0x0000000a0a0a7981 */ /* 0x000e62000c1e1900 */
[----:B------:R-:W-:-:S06]  /*0980*/  UIADD3 UR4, UPT, UPT, UR5, 0x6, URZ ;  /* 0x0000000605047890 */ /* 0x000fcc000fffe0ff */
[----:B------:R-:W-:-:S04]  /*0990*/  IADD3 R0, P0, PT, R4, UR4, RZ ;  /* 0x0000000404007c10 */ /* 0x000fc8000ff1e0ff */
[----:B------:R-:W-:Y:S02]  /*09a0*/  IADD3.X R9, PT, PT, RZ, R7, RZ, P0, !PT ;  /* 0x00000007ff097210 */ /* 0x000fe400007fe4ff */
        /* <DEDUP_REMOVED lines=12> */
[----:B------:R-:W2:Y:S01]  /*0a70*/  LDG.E R10, desc[UR10][R10.64] ;  /* 0x0000000a0a0a7981 */ /* 0x000ea2000c1e1900 */
[----:B------:R-:W-:Y:S01]  /*0a80*/  UIADD3 UR5, UPT, UPT, UR5, 0x8, URZ ;  /* 0x0000000805057890 */ /* 0x000fe2000fffe0ff */
[----:B------:R-:W-:Y:S01]  /*0a90*/  UMOV UR6, URZ ;  /* 0x000000ff00067c82 */ /* 0x000fe20008000000 */
[----:B--2---:R-:W-:-:S05]  /*0aa0*/  FFMA R0, R10, R10, R13 ;  /* 0x0000000a0a007223 */ /* 0x004fca000000000d */
[----:B------:R1:W-:Y:S05]  /*0ab0*/  STG.E desc[UR10][R2.64], R0 ;  /* 0x0000000002007986 */ /* 0x0003ea000c10190a */
.L_x_18:
[----:B------:R-:W-:Y:S05]  /*0ac0*/  BRA.U !UP0, `(.L_x_15) ;  /* 0x0000000108e47547 */ /* 0x000fea000b800000 */
[----:B------:R-:W-:Y:S02]  /*0ad0*/  UISETP.GE.U32.AND UP1, UPT, UR9, 0x4, UPT ;  /* 0x000000040900788c */ /* 0x000fe4000bf26070 */
[----:B------:R-:W-:Y:S02]  /*0ae0*/  ULOP3.LUT UR7, UR8, 0x3, URZ, 0xc0, !UPT ;  /* 0x0000000308077892 */ /* 0x000fe4000f8ec0ff */
[----:B------:R-:W-:Y:S02]  /*0af0*/  UISETP.GE.U32.AND.EX UP1, UPT, URZ, URZ, UPT, UP1 ;  /* 0x000000ffff00728c */ /* 0x000fe4000bf26110 */
[----:B------:R-:W-:Y:S01]  /*0b00*/  UISETP.NE.U32.AND UP0, UPT, UR7, URZ, UPT ;  /* 0x000000ff0700728c */ /* 0x000fe2000bf05070 */
[----:B------:R-:W-:Y:S01]  /*0b10*/  UMOV UR4, URZ ;  /* 0x000000ff00047c82 */ /* 0x000fe20008000000 */
[----:B------:R-:W0:Y:S02]  /*0b20*/  LDCU.64 UR12, c[0x0][0x380] ;  /* 0x00007000ff0c77ac */ /* 0x000e240008000a00 */
[----:B------:R-:W-:-:S03]  /*0b30*/  UISETP.NE.AND.EX UP0, UPT, UR4, URZ, UPT, UP0 ;  /* 0x000000ff0400728c */ /* 0x000fc6000bf05300 */
[----:B------:R-:W-:Y:S08]  /*0b40*/  BRA.U !UP1, `(.L_x_19) ;  /* 0x0000000109887547 */ /* 0x000ff0000b800000 */
[----:B------:R-:W2:Y:S01]  /*0b50*/  LDCU.64 UR8, c[0x0][0x380] ;  /* 0x00007000ff0877ac */ /* 0x000ea20008000a00 */
[----:B------:R-:W-:-:S04]  /*0b60*/  IADD3 R6, P0, PT, R4, UR5, RZ ;  /* 0x0000000504067c10 */ /* 0x000fc8000ff1e0ff */
[----:B------:R-:W-:Y:S02]  /*0b70*/  IADD3.X R9, PT, PT, R7, UR6, RZ, P0, !PT ;  /* 0x0000000607097c10 */ /* 0x000fe400087fe4ff */
[----:B--2---:R-:W-:-:S04]  /*0b80*/  LEA R8, P0, R6, UR8, 0x2 ;  /* 0x0000000806087c11 */ /* 0x004fc8000f8010ff */
[----:B------:R-:W-:-:S06]  /*0b90*/  LEA.HI.X R9, R6, UR9, R9, 0x2, P0 ;  /* 0x0000000906097c11 */ /* 0x000fcc00080f1409 */
[----:B------:R-:W1:Y:S01]  /*0ba0*/  LDG.E R9, desc[UR10][R8.64] ;  /* 0x0000000a08097981 */ /* 0x000e62000c1e1900 */
[----:B------:R-:W-:-:S06]  /*0bb0*/  UIADD3 UR6, UPT, UPT, UR5, 0x1, URZ ;  /* 0x0000000105067890 */ /* 0x000fcc000fffe0ff */
[----:B------:R-:W-:-:S05]  /*0bc0*/  IADD3 R6, P0, PT, R4, UR6, RZ ;  /* 0x0000000604067c10 */ /* 0x000fca000ff1e0ff */
[----:B---3--:R-:W-:Y:S01]  /*0bd0*/  IMAD.X R11, RZ, RZ, R7, P0 ;  /* 0x000000ffff0b7224 */ /* 0x008fe200000e0607 */
[----:B------:R-:W-:-:S04]  /*0be0*/  LEA R10, P0, R6, UR8, 0x2 ;  /* 0x00000008060a7c11 */ /* 0x000fc8000f8010ff */
[----:B------:R-:W-:Y:S01]  /*0bf0*/  LEA.HI.X R11, R6, UR9, R11, 0x2, P0 ;  /* 0x00000009060b7c11 */ /* 0x000fe200080f140b */
[----:B-1----:R-:W-:-:S05]  /*0c00*/  FFMA R13, R9, R9, R0 ;  /* 0x00000009090d7223 */ /* 0x002fca0000000000 */
[----:B------:R1:W-:Y:S04]  /*0c10*/  STG.E desc[UR10][R2.64], R13 ;  /* 0x0000000d02007986 */ /* 0x0003e8000c10190a */
[----:B------:R-:W2:Y:S01]  /*0c20*/  LDG.E R10, desc[UR10][R10.64] ;  /* 0x0000000a0a0a7981 */ /* 0x000ea2000c1e1900 */
[----:B------:R-:W-:-:S06]  /*0c30*/  UIADD3 UR6, UPT, UPT, UR5, 0x2, URZ ;  /* 0x0000000205067890 */ /* 0x000fcc000fffe0ff */
[----:B------:R-:W-:-:S04]  /*0c40*/  IADD3 R0, P0, PT, R4, UR6, RZ ;  /* 0x0000000604007c10 */ /* 0x000fc8000ff1e0ff */
[----:B------:R-:W-:Y:S02]  /*0c50*/  IADD3.X R9, PT, PT, RZ, R7, RZ, P0, !PT ;  /* 0x00000007ff097210 */ /* 0x000fe400007fe4ff */
[----:B------:R-:W-:-:S04]  /*0c60*/  LEA R8, P0, R0, UR8, 0x2 ;  /* 0x0000000800087c11 */ /* 0x000fc8000f8010ff */
[----:B------:R-:W-:Y:S01]  /*0c70*/  LEA.HI.X R9, R0, UR9, R9, 0x2, P0 ;  /* 0x0000000900097c11 */ /* 0x000fe200080f1409 */
[----:B--2---:R-:W-:-:S05]  /*0c80*/  FFMA R15, R10, R10, R13 ;  /* 0x0000000a0a0f7223 */ /* 0x004fca000000000d */
        /* <DEDUP_REMOVED lines=9> */
[----:B------:R-:W3:Y:S01]  /*0d20*/  LDG.E R10, desc[UR10][R10.64] ;  /* 0x0000000a0a0a7981 */ /* 0x000ee2000c1e1900 */
[----:B------:R-:W-:Y:S01]  /*0d30*/  UIADD3 UR5, UPT, UPT, UR5, 0x4, URZ ;  /* 0x0000000405057890 */ /* 0x000fe2000fffe0ff */
[----:B------:R-:W-:Y:S01]  /*0d40*/  UMOV UR6, URZ ;  /* 0x000000ff00067c82 */ /* 0x000fe20008000000 */
[----:B---3--:R-:W-:-:S05]  /*0d50*/  FFMA R0, R10, R10, R13 ;  /* 0x0000000a0a007223 */ /* 0x008fca000000000d */
[----:B------:R2:W-:Y:S05]  /*0d60*/  STG.E desc[UR10][R2.64], R0 ;  /* 0x0000000002007986 */ /* 0x0005ea000c10190a */
.L_x_19:
[----:B------:R-:W-:Y:S05]  /*0d70*/  BRA.U !UP0, `(.L_x_15) ;  /* 0x0000000108387547 */ /* 0x000fea000b800000 */
.L_x_20:
[----:B------:R-:W-:-:S04]  /*0d80*/  IADD3 R6, P0, PT, R4, UR5, RZ ;  /* 0x0000000504067c10 */ /* 0x000fc8000ff1e0ff */
[----:B------:R-:W-:Y:S02]  /*0d90*/  IADD3.X R9, PT, PT, R7, UR6, RZ, P0, !PT ;  /* 0x0000000607097c10 */ /* 0x000fe400087fe4ff */
[----:B0-----:R-:W-:-:S04]  /*0da0*/  LEA R8, P0, R6, UR12, 0x2 ;  /* 0x0000000c06087c11 */ /* 0x001fc8000f8010ff */
[----:B------:R-:W-:-:S06]  /*0db0*/  LEA.HI.X R9, R6, UR13, R9, 0x2, P0 ;  /* 0x0000000d06097c11 */ /* 0x000fcc00080f1409 */
[----:B------:R-:W1:Y:S01]  /*0dc0*/  LDG.E R9, desc[UR10][R8.64] ;  /* 0x0000000a08097981 */ /* 0x000e62000c1e1900 */
[----:B------:R-:W-:Y:S02]  /*0dd0*/  UIADD3 UR7, UP0, UPT, UR7, -0x1, URZ ;  /* 0xffffffff07077890 */ /* 0x000fe4000ff1e0ff */
[----:B------:R-:W-:Y:S02]  /*0de0*/  UIADD3 UR5, UPT, UPT, UR5, 0x1, URZ ;  /* 0x0000000105057890 */ /* 0x000fe4000fffe0ff */
[----:B------:R-:W-:Y:S02]  /*0df0*/  UIADD3.X UR4, UPT, UPT, UR4, -0x1, URZ, UP0, !UPT ;  /* 0xffffffff04047890 */ /* 0x000fe400087fe4ff */
[----:B------:R-:W-:Y:S01]  /*0e00*/  UISETP.NE.U32.AND UP0, UPT, UR7, URZ, UPT ;  /* 0x000000ff0700728c */ /* 0x000fe2000bf05070 */
[----:B------:R-:W-:-:S03]  /*0e10*/  UMOV UR6, URZ ;  /* 0x000000ff00067c82 */ /* 0x000fc60008000000 */
[----:B------:R-:W-:Y:S01]  /*0e20*/  UISETP.NE.AND.EX UP0, UPT, UR4, URZ, UPT, UP0 ;  /* 0x000000ff0400728c */ /* 0x000fe2000bf05300 */
[----:B-1234-:R-:W-:-:S05]  /*0e30*/  FFMA R0, R9, R9, R0 ;  /* 0x0000000909007223 */ /* 0x01efca0000000000 */
[----:B------:R4:W-:Y:S03]  /*0e40*/  STG.E desc[UR10][R2.64], R0 ;  /* 0x0000000002007986 */ /* 0x0009e6000c10190a */
[----:B------:R-:W-:Y:S05]  /*0e50*/  BRA.U UP0, `(.L_x_20) ;  /* 0xfffffffd00c87547 */ /* 0x000fea000b83ffff */
.L_x_15:
[----:B------:R-:W-:Y:S01]  /*0e60*/  VIADD R4, R0, 0xf3000000 ;  /* 0xf300000000047836 */ /* 0x000fe20000000000 */
[----:B------:R0:W0:Y:S01]  /*0e70*/  MUFU.RSQ R7, R0 ;  /* 0x0000000000077308 */ /* 0x0000220000001400 */
[----:B------:R-:W-:Y:S03]  /*0e80*/  BSSY.RECONVERGENT B0, `(.L_x_21) ;  /* 0x000000b000007945 */ /* 0x000fe60003800200 */
[----:B------:R-:W-:-:S13]  /*0e90*/  ISETP.GT.U32.AND P0, PT, R4, 0x727fffff, PT ;  /* 0x727fffff0400780c */ /* 0x000fda0003f04070 */
[----:B0-----:R-:W-:Y:S05]  /*0ea0*/  @!P0 BRA `(.L_x_22) ;  /* 0x0000000000108947 */ /* 0x001fea0003800000 */
[----:B------:R-:W-:-:S07]  /*0eb0*/  MOV R9, 0xed0 ;  /* 0x00000ed000097802 */ /* 0x000fce0000000f00 */
[----:B-1234-:R-:W-:Y:S05]  /*0ec0*/  CALL.REL.NOINC `($__internal_1_$__cuda_sm20_sqrt_rn_f32_slowpath) ;  /* 0x0000000000247944 */ /* 0x01efea0003c00000 */
[----:B------:R-:W-:Y:S01]  /*0ed0*/  MOV R5, R0 ;  /* 0x0000000000057202 */ /* 0x000fe20000000f00 */
[----:B------:R-:W-:Y:S06]  /*0ee0*/  BRA `(.L_x_23) ;  /* 0x0000000000107947 */ /* 0x000fec0003800000 */
.L_x_22:
[C---:B------:R-:W-:Y:S01]  /*0ef0*/  FMUL.FTZ R5, R7.reuse, R0 ;  /* 0x0000000007057220 */ /* 0x040fe20000410000 */
[----:B------:R-:W-:-:S03]  /*0f00*/  FMUL.FTZ R4, R7, 0.5 ;  /* 0x3f00000007047820 */ /* 0x000fc60000410000 */
[----:B-1234-:R-:W-:-:S04]  /*0f10*/  FFMA R0, -R5, R5, R0 ;  /* 0x0000000505007223 */ /* 0x01efc80000000100 */
[----:B------:R-:W-:-:S07]  /*0f20*/  FFMA R5, R0, R4, R5 ;  /* 0x0000000400057223 */ /* 0x000fce0000000005 */
.L_x_23:
[----:B------:R-:W-:Y:S05]  /*0f30*/  BSYNC.RECONVERGENT B0 ;  /* 0x0000000000007941 */ /* 0x000fea0003800200 */
.L_x_21:
[----:B------:R-:W-:Y:S01]  /*0f40*/  STG.E desc[UR10][R2.64], R5 ;  /* 0x0000000502007986 */ /* 0x000fe2000c10190a */
[----:B------:R-:W-:Y:S05]  /*0f50*/  EXIT ;  /* 0x000000000000794d */ /* 0x000fea0003800000 */
        .weak           $__internal_1_$__cuda_sm20_sqrt_rn_f32_slowpath
        .type           $__internal_1_$__cuda_sm20_sqrt_rn_f32_slowpath,@function
        .size           $__internal_1_$__cuda_sm20_sqrt_rn_f32_slowpath,(.L_x_27 - $__internal_1_$__cuda_sm20_sqrt_rn_f32_slowpath)
$__internal_1_$__cuda_sm20_sqrt_rn_f32_slowpath:
[----:B------:R-:W-:-:S13]  /*0f60*/  LOP3.LUT P0, RZ, R0, 0x7fffffff, RZ, 0xc0, !PT ;  /* 0x7fffffff00ff7812 */ /* 0x000fda000780c0ff */
[----:B------:R-:W-:Y:S01]  /*0f70*/  @!P0 IMAD.MOV.U32 R4, RZ, RZ, R0 ;  /* 0x000000ffff048224 */ /* 0x000fe200078e0000 */
[----:B------:R-:W-:Y:S06]  /*0f80*/  @!P0 BRA `(.L_x_24) ;  /* 0x0000000000408947 */ /* 0x000fec0003800000 */
[----:B------:R-:W-:-:S13]  /*0f90*/  FSETP.GEU.FTZ.AND P0, PT, R0, RZ, PT ;  /* 0x000000ff0000720b */ /* 0x000fda0003f1e000 */
[----:B------:R-:W-:Y:S01]  /*0fa0*/  @!P0 IMAD.MOV.U32 R4, RZ, RZ, 0x7fffffff ;  /* 0x7fffffffff048424 */ /* 0x000fe200078e00ff */
[----:B------:R-:W-:Y:S06]  /*0fb0*/  @!P0 BRA `(.L_x_24) ;  /* 0x0000000000348947 */ /* 0x000fec0003800000 */
[----:B------:R-:W-:-:S13]  /*0fc0*/  FSETP.GTU.FTZ.AND P0, PT, |R0|, +INF , PT ;  /* 0x7f8000000000780b */ /* 0x000fda0003f1c200 */
[----:B------:R-:W-:Y:S01]  /*0fd0*/  @P0 FADD.FTZ R4, R0, 1 ;  /* 0x3f80000000040421 */ /* 0x000fe20000010000 */
[----:B------:R-:W-:Y:S06]  /*0fe0*/  @P0 BRA `(.L_x_24) ;  /* 0x0000000000280947 */ /* 0x000fec0003800000 */
[----:B------:R-:W-:-:S13]  /*0ff0*/  FSETP.NEU.FTZ.AND P0, PT, |R0|, +INF , PT ;  /* 0x7f8000000000780b */ /* 0x000fda0003f1d200 */
[----:B------:R-:W-:-:S04]  /*1000*/  @P0 FFMA R5, R0, 1.84467440737095516160e+19, RZ ;  /* 0x5f80000000050823 */ /* 0x000fc800000000ff */
[----:B------:R-:W0:Y:S02]  /*1010*/  @P0 MUFU.RSQ R4, R5 ;  /* 0x0000000500040308 */ /* 0x000e240000001400 */
[----:B0-----:R-:W-:Y:S01]  /*1020*/  @P0 FMUL.FTZ R6, R5, R4 ;  /* 0x0000000405060220 */ /* 0x001fe20000410000 */
[----:B------:R-:W-:Y:S01]  /*1030*/  @P0 FMUL.FTZ R8, R4, 0.5 ;  /* 0x3f00000004080820 */ /* 0x000fe20000410000 */
[----:B------:R-:W-:Y:S02]  /*1040*/  @!P0 MOV R4, R0 ;  /* 0x0000000000048202 */ /* 0x000fe40000000f00 */
[----:B------:R-:W-:-:S04]  /*1050*/  @P0 FADD.FTZ R7, -R6, -RZ ;  /* 0x800000ff06070221 */ /* 0x000fc80000010100 */
[----:B------:R-:W-:-:S04]  /*1060*/  @P0 FFMA R7, R6, R7, R5 ;  /* 0x0000000706070223 */ /* 0x000fc80000000005 */
[----:B------:R-:W-:-:S04]  /*1070*/  @P0 FFMA R7, R7, R8, R6 ;  /* 0x0000000807070223 */ /* 0x000fc80000000006 */
[----:B------:R-:W-:-:S07]  /*1080*/  @P0 FMUL.FTZ R4, R7, 2.3283064365386962891e-10 ;  /* 0x2f80000007040820 */ /* 0x000fce0000410000 */
.L_x_24:
[----:B------:R-:W-:Y:S02]  /*1090*/  HFMA2 R5, -RZ, RZ, 0, 0 ;  /* 0x00000000ff057431 */ /* 0x000fe400000001ff */
[----:B------:R-:W-:Y:S02]  /*10a0*/  IMAD.MOV.U32 R0, RZ, RZ, R4 ;  /* 0x000000ffff007224 */ /* 0x000fe400078e0004 */
[----:B------:R-:W-:-:S04]  /*10b0*/  IMAD.MOV.U32 R4, RZ, RZ, R9 ;  /* 0x000000ffff047224 */ /* 0x000fc800078e0009 */
[----:B------:R-:W-:Y:S05]  /*10c0*/  RET.REL.NODEC R4 `(_Z9SquareSumPKfPfmm) ;  /* 0xffffffec04cc7950 */ /* 0x000fea0003c3ffff */
.L_x_25:
        /* <DEDUP_REMOVED lines=11> */
.L_x_27:


//--------------------- .nv.shared.reserved.0     --------------------------
	.section	.nv.shared.reserved.0,"aw",@nobits
	.weak		__nv_reservedSMEM_offset_0_alias
	.size		__nv_reservedSMEM_offset_0_alias, 0, 64
	.other		__nv_reservedSMEM_offset_0_alias,@"STO_CUDA_RESERVED_SHARED STV_DEFAULT"
__nv_reservedSMEM_offset_0_alias:
	.zero		0
	.zero		64


//--------------------- .nv.constant0._Z16CosineSimilarityPKfS0_S0_Pfi --------------------------
	.section	.nv.constant0._Z16CosineSimilarityPKfS0_S0_Pfi,"a",@progbits
	.sectionflags	@""
	.align	4
.nv.constant0._Z16CosineSimilarityPKfS0_S0_Pfi:
	.zero		932


//--------------------- .nv.constant0._Z10RowWiseSumPKfPfmm --------------------------
	.section	.nv.constant0._Z10RowWiseSumPKfPfmm,"a",@progbits
	.sectionflags	@""
	.align	4
.nv.constant0._Z10RowWiseSumPKfPfmm:
	.zero		928


//--------------------- .nv.constant0._Z11PairWiseDotPKfS0_Pfmm --------------------------
	.section	.nv.constant0._Z11PairWiseDotPKfS0_Pfmm,"a",@progbits
	.sectionflags	@""
	.align	4
.nv.constant0._Z11PairWiseDotPKfS0_Pfmm:
	.zero		936


//--------------------- .nv.constant0._Z9SquareSumPKfPfmm --------------------------
	.section	.nv.constant0._Z9SquareSumPKfPfmm,"a",@progbits
	.sectionflags	@""
	.align	4
.nv.constant0._Z9SquareSumPKfPfmm:
	.zero		928


//--------------------- SYMBOLS --------------------------

	.type		.nv.reservedSmem.offset0,@object
	.size		.nv.reservedSmem.offset0,0x4
